//
// Generated by NVIDIA NVVM Compiler
//
// Compiler Build ID: CL-36424714
// Cuda compilation tools, release 13.0, V13.0.88
// Based on NVVM 20.0.0
//

.version 9.0
.target sm_100
.address_size 64

	// .globl	_Z9ID2kernelPfmPiiiiS0_S_S_

.visible .entry _Z9ID2kernelPfmPiiiiS0_S_S_(
	.param .u64 .ptr .align 1 _Z9ID2kernelPfmPiiiiS0_S_S__param_0,
	.param .u64 _Z9ID2kernelPfmPiiiiS0_S_S__param_1,
	.param .u64 .ptr .align 1 _Z9ID2kernelPfmPiiiiS0_S_S__param_2,
	.param .u32 _Z9ID2kernelPfmPiiiiS0_S_S__param_3,
	.param .u32 _Z9ID2kernelPfmPiiiiS0_S_S__param_4,
	.param .u32 _Z9ID2kernelPfmPiiiiS0_S_S__param_5,
	.param .u64 .ptr .align 1 _Z9ID2kernelPfmPiiiiS0_S_S__param_6,
	.param .u64 .ptr .align 1 _Z9ID2kernelPfmPiiiiS0_S_S__param_7,
	.param .u64 .ptr .align 1 _Z9ID2kernelPfmPiiiiS0_S_S__param_8
)
{
	.reg .pred 	%p<28>;
	.reg .b32 	%r<81>;
	.reg .b32 	%f<146>;
	.reg .b64 	%rd<127>;

	ld.param.u64 	%rd30, [_Z9ID2kernelPfmPiiiiS0_S_S__param_0];
	ld.param.u64 	%rd26, [_Z9ID2kernelPfmPiiiiS0_S_S__param_1];
	ld.param.u64 	%rd27, [_Z9ID2kernelPfmPiiiiS0_S_S__param_2];
	ld.param.u32 	%r37, [_Z9ID2kernelPfmPiiiiS0_S_S__param_3];
	ld.param.u32 	%r39, [_Z9ID2kernelPfmPiiiiS0_S_S__param_4];
	ld.param.u32 	%r38, [_Z9ID2kernelPfmPiiiiS0_S_S__param_5];
	ld.param.u64 	%rd31, [_Z9ID2kernelPfmPiiiiS0_S_S__param_8];
	cvta.to.global.u64 	%rd1, %rd30;
	cvta.to.global.u64 	%rd2, %rd31;
	mov.u32 	%r40, %ctaid.x;
	mov.u32 	%r41, %ntid.x;
	mov.u32 	%r42, %tid.x;
	mad.lo.s32 	%r1, %r40, %r41, %r42;
	setp.ge.s32 	%p1, %r1, %r39;
	@%p1 bra 	$L__BB0_28;
	cvta.to.global.u64 	%rd32, %rd27;
	mul.wide.s32 	%rd33, %r1, 4;
	add.s64 	%rd3, %rd32, %rd33;
	ld.global.s32 	%rd4, [%rd3];
	or.b64  	%rd34, %rd4, %rd26;
	and.b64  	%rd35, %rd34, -4294967296;
	setp.ne.s64 	%p2, %rd35, 0;
	@%p2 bra 	$L__BB0_3;
	cvt.u32.u64 	%r43, %rd26;
	cvt.u32.u64 	%r44, %rd4;
	div.u32 	%r45, %r44, %r43;
	mul.lo.s32 	%r46, %r45, %r43;
	sub.s32 	%r47, %r44, %r46;
	cvt.u64.u32 	%rd124, %r45;
	cvt.u64.u32 	%rd125, %r47;
	bra.uni 	$L__BB0_4;
$L__BB0_3:
	div.u64 	%rd124, %rd4, %rd26;
	mul.lo.s64 	%rd36, %rd124, %rd26;
	sub.s64 	%rd125, %rd4, %rd36;
$L__BB0_4:
	cvt.u32.u64 	%r73, %rd124;
	cvt.u32.u64 	%r3, %rd125;
	shl.b32 	%r4, %r38, 3;
	setp.ge.s32 	%p3, %r4, %r37;
	mov.f32 	%f142, 0f00000000;
	@%p3 bra 	$L__BB0_13;
	shl.b32 	%r5, %r38, 2;
	add.s32 	%r6, %r37, %r3;
	setp.ge.s32 	%p4, %r5, %r37;
	shl.b32 	%r7, %r38, 1;
	@%p4 bra 	$L__BB0_13;
	cvt.u32.u64 	%r48, %rd4;
	add.s32 	%r49, %r48, %r5;
	cvt.u32.u64 	%r51, %rd26;
	mul.lo.s32 	%r52, %r51, %r73;
	sub.s32 	%r53, %r49, %r52;
	add.s32 	%r54, %r53, 4;
	max.s32 	%r55, %r54, %r6;
	not.b32 	%r56, %r48;
	add.s32 	%r57, %r55, %r56;
	add.s32 	%r58, %r57, %r52;
	sub.s32 	%r8, %r58, %r5;
	and.b32  	%r9, %r8, 12;
	cvt.s64.s32 	%rd11, %rd125;
	add.s32 	%r10, %r37, %r73;
	add.s32 	%r72, %r4, %r73;
	mov.f32 	%f142, 0f00000000;
$L__BB0_7:
	setp.eq.s32 	%p5, %r9, 12;
	cvt.s64.s32 	%rd37, %r73;
	mul.lo.s64 	%rd12, %rd26, %rd37;
	cvt.s64.s32 	%rd38, %r72;
	mul.lo.s64 	%rd13, %rd26, %rd38;
	mov.u32 	%r75, %r3;
	@%p5 bra 	$L__BB0_11;
	add.s32 	%r75, %r3, 4;
	setp.eq.s32 	%p6, %r9, 0;
	add.s64 	%rd39, %rd12, %rd11;
	shl.b64 	%rd40, %rd39, 2;
	add.s64 	%rd14, %rd1, %rd40;
	ld.global.f32 	%f15, [%rd14];
	add.s64 	%rd41, %rd13, %rd11;
	shl.b64 	%rd42, %rd41, 2;
	add.s64 	%rd15, %rd1, %rd42;
	ld.global.f32 	%f16, [%rd15];
	mul.wide.s32 	%rd43, %r7, 4;
	add.s64 	%rd16, %rd14, %rd43;
	ld.global.f32 	%f17, [%rd16];
	add.s64 	%rd17, %rd15, %rd43;
	ld.global.f32 	%f18, [%rd17];
	mul.wide.s32 	%rd44, %r5, 4;
	add.s64 	%rd18, %rd14, %rd44;
	ld.global.f32 	%f19, [%rd18];
	add.s64 	%rd19, %rd15, %rd44;
	ld.global.f32 	%f20, [%rd19];
	add.f32 	%f21, %f17, %f17;
	add.f32 	%f22, %f18, %f18;
	sub.f32 	%f23, %f21, %f22;
	sub.f32 	%f24, %f23, %f15;
	add.f32 	%f25, %f20, %f24;
	add.f32 	%f26, %f16, %f25;
	sub.f32 	%f27, %f26, %f19;
	setp.gt.f32 	%p7, %f27, %f142;
	selp.f32 	%f142, %f27, %f142, %p7;
	@%p6 bra 	$L__BB0_11;
	add.s32 	%r75, %r3, 8;
	setp.eq.s32 	%p8, %r9, 4;
	ld.global.f32 	%f28, [%rd14+16];
	ld.global.f32 	%f29, [%rd15+16];
	ld.global.f32 	%f30, [%rd16+16];
	ld.global.f32 	%f31, [%rd17+16];
	ld.global.f32 	%f32, [%rd18+16];
	ld.global.f32 	%f33, [%rd19+16];
	add.f32 	%f34, %f30, %f30;
	add.f32 	%f35, %f31, %f31;
	sub.f32 	%f36, %f34, %f35;
	sub.f32 	%f37, %f36, %f28;
	add.f32 	%f38, %f33, %f37;
	add.f32 	%f39, %f29, %f38;
	sub.f32 	%f40, %f39, %f32;
	setp.gt.f32 	%p9, %f40, %f142;
	selp.f32 	%f142, %f40, %f142, %p9;
	@%p8 bra 	$L__BB0_11;
	add.s32 	%r75, %r3, 12;
	ld.global.f32 	%f41, [%rd14+32];
	ld.global.f32 	%f42, [%rd15+32];
	ld.global.f32 	%f43, [%rd16+32];
	ld.global.f32 	%f44, [%rd17+32];
	ld.global.f32 	%f45, [%rd18+32];
	ld.global.f32 	%f46, [%rd19+32];
	add.f32 	%f47, %f43, %f43;
	add.f32 	%f48, %f44, %f44;
	sub.f32 	%f49, %f47, %f48;
	sub.f32 	%f50, %f49, %f41;
	add.f32 	%f51, %f46, %f50;
	add.f32 	%f52, %f42, %f51;
	sub.f32 	%f53, %f52, %f45;
	setp.gt.f32 	%p10, %f53, %f142;
	selp.f32 	%f142, %f53, %f142, %p10;
$L__BB0_11:
	setp.lt.u32 	%p11, %r8, 12;
	@%p11 bra 	$L__BB0_12;
	bra.uni 	$L__BB0_29;
$L__BB0_12:
	add.s32 	%r73, %r73, 4;
	add.s32 	%r72, %r73, %r4;
	setp.lt.s32 	%p17, %r72, %r10;
	@%p17 bra 	$L__BB0_7;
$L__BB0_13:
	ld.param.u64 	%rd123, [_Z9ID2kernelPfmPiiiiS0_S_S__param_7];
	cvta.to.global.u64 	%rd58, %rd123;
	mul.wide.s32 	%rd59, %r1, 4;
	add.s64 	%rd60, %rd58, %rd59;
	st.global.f32 	[%rd60], %f142;
	setp.leu.f32 	%p18, %f142, 0f42C80000;
	@%p18 bra 	$L__BB0_28;
	ld.param.u64 	%rd122, [_Z9ID2kernelPfmPiiiiS0_S_S__param_6];
	cvta.to.global.u64 	%rd61, %rd122;
	add.s64 	%rd63, %rd61, %rd59;
	mov.b32 	%r60, 1;
	st.global.u32 	[%rd63], %r60;
	setp.lt.s32 	%p19, %r37, 1;
	@%p19 bra 	$L__BB0_28;
	and.b32  	%r22, %r37, 7;
	add.s32 	%r23, %r22, -1;
	and.b32  	%r24, %r37, 3;
	and.b32  	%r25, %r37, 2147483640;
	and.b32  	%r26, %r37, 1;
	neg.s32 	%r27, %r25;
	shl.b64 	%rd20, %rd26, 2;
	mov.b32 	%r76, 0;
$L__BB0_16:
	setp.lt.u32 	%p20, %r37, 8;
	cvt.u64.u32 	%rd21, %r76;
	mul.lo.s64 	%rd22, %rd26, %rd21;
	mov.b32 	%r79, 0;
	@%p20 bra 	$L__BB0_19;
	mul.lo.s64 	%rd126, %rd20, %rd21;
	mov.u32 	%r77, %r27;
$L__BB0_18:
	.pragma "nounroll";
	ld.global.u32 	%r63, [%rd3];
	mul.wide.s32 	%rd64, %r63, 4;
	add.s64 	%rd65, %rd126, %rd64;
	add.s64 	%rd66, %rd2, %rd65;
	ld.global.f32 	%f109, [%rd66];
	add.f32 	%f110, %f109, 0f3F800000;
	st.global.f32 	[%rd66], %f110;
	ld.global.u32 	%r64, [%rd3];
	mul.wide.s32 	%rd67, %r64, 4;
	add.s64 	%rd68, %rd126, %rd67;
	add.s64 	%rd69, %rd2, %rd68;
	ld.global.f32 	%f111, [%rd69+4];
	add.f32 	%f112, %f111, 0f3F800000;
	st.global.f32 	[%rd69+4], %f112;
	ld.global.u32 	%r65, [%rd3];
	mul.wide.s32 	%rd70, %r65, 4;
	add.s64 	%rd71, %rd126, %rd70;
	add.s64 	%rd72, %rd2, %rd71;
	ld.global.f32 	%f113, [%rd72+8];
	add.f32 	%f114, %f113, 0f3F800000;
	st.global.f32 	[%rd72+8], %f114;
	ld.global.u32 	%r66, [%rd3];
	mul.wide.s32 	%rd73, %r66, 4;
	add.s64 	%rd74, %rd126, %rd73;
	add.s64 	%rd75, %rd2, %rd74;
	ld.global.f32 	%f115, [%rd75+12];
	add.f32 	%f116, %f115, 0f3F800000;
	st.global.f32 	[%rd75+12], %f116;
	ld.global.u32 	%r67, [%rd3];
	mul.wide.s32 	%rd76, %r67, 4;
	add.s64 	%rd77, %rd126, %rd76;
	add.s64 	%rd78, %rd2, %rd77;
	ld.global.f32 	%f117, [%rd78+16];
	add.f32 	%f118, %f117, 0f3F800000;
	st.global.f32 	[%rd78+16], %f118;
	ld.global.u32 	%r68, [%rd3];
	mul.wide.s32 	%rd79, %r68, 4;
	add.s64 	%rd80, %rd126, %rd79;
	add.s64 	%rd81, %rd2, %rd80;
	ld.global.f32 	%f119, [%rd81+20];
	add.f32 	%f120, %f119, 0f3F800000;
	st.global.f32 	[%rd81+20], %f120;
	ld.global.u32 	%r69, [%rd3];
	mul.wide.s32 	%rd82, %r69, 4;
	add.s64 	%rd83, %rd126, %rd82;
	add.s64 	%rd84, %rd2, %rd83;
	ld.global.f32 	%f121, [%rd84+24];
	add.f32 	%f122, %f121, 0f3F800000;
	st.global.f32 	[%rd84+24], %f122;
	ld.global.u32 	%r70, [%rd3];
	mul.wide.s32 	%rd85, %r70, 4;
	add.s64 	%rd86, %rd126, %rd85;
	add.s64 	%rd87, %rd2, %rd86;
	ld.global.f32 	%f123, [%rd87+28];
	add.f32 	%f124, %f123, 0f3F800000;
	st.global.f32 	[%rd87+28], %f124;
	add.s32 	%r77, %r77, 8;
	add.s64 	%rd126, %rd126, 32;
	setp.ne.s32 	%p21, %r77, 0;
	mov.u32 	%r79, %r25;
	@%p21 bra 	$L__BB0_18;
$L__BB0_19:
	setp.eq.s32 	%p22, %r22, 0;
	@%p22 bra 	$L__BB0_27;
	setp.lt.u32 	%p23, %r23, 3;
	@%p23 bra 	$L__BB0_22;
	ld.global.s32 	%rd88, [%rd3];
	cvt.u64.u32 	%rd89, %r79;
	add.s64 	%rd90, %rd22, %rd89;
	add.s64 	%rd91, %rd90, %rd88;
	shl.b64 	%rd92, %rd91, 2;
	add.s64 	%rd93, %rd2, %rd92;
	ld.global.f32 	%f125, [%rd93];
	add.f32 	%f126, %f125, 0f3F800000;
	st.global.f32 	[%rd93], %f126;
	ld.global.s32 	%rd94, [%rd3];
	add.s64 	%rd95, %rd90, %rd94;
	shl.b64 	%rd96, %rd95, 2;
	add.s64 	%rd97, %rd2, %rd96;
	ld.global.f32 	%f127, [%rd97+4];
	add.f32 	%f128, %f127, 0f3F800000;
	st.global.f32 	[%rd97+4], %f128;
	ld.global.s32 	%rd98, [%rd3];
	add.s64 	%rd99, %rd90, %rd98;
	shl.b64 	%rd100, %rd99, 2;
	add.s64 	%rd101, %rd2, %rd100;
	ld.global.f32 	%f129, [%rd101+8];
	add.f32 	%f130, %f129, 0f3F800000;
	st.global.f32 	[%rd101+8], %f130;
	ld.global.s32 	%rd102, [%rd3];
	add.s64 	%rd103, %rd90, %rd102;
	shl.b64 	%rd104, %rd103, 2;
	add.s64 	%rd105, %rd2, %rd104;
	ld.global.f32 	%f131, [%rd105+12];
	add.f32 	%f132, %f131, 0f3F800000;
	st.global.f32 	[%rd105+12], %f132;
	add.s32 	%r79, %r79, 4;
$L__BB0_22:
	setp.eq.s32 	%p24, %r24, 0;
	@%p24 bra 	$L__BB0_27;
	setp.eq.s32 	%p25, %r24, 1;
	@%p25 bra 	$L__BB0_25;
	ld.global.s32 	%rd106, [%rd3];
	cvt.u64.u32 	%rd107, %r79;
	add.s64 	%rd108, %rd22, %rd107;
	add.s64 	%rd109, %rd108, %rd106;
	shl.b64 	%rd110, %rd109, 2;
	add.s64 	%rd111, %rd2, %rd110;
	ld.global.f32 	%f133, [%rd111];
	add.f32 	%f134, %f133, 0f3F800000;
	st.global.f32 	[%rd111], %f134;
	ld.global.s32 	%rd112, [%rd3];
	add.s64 	%rd113, %rd108, %rd112;
	shl.b64 	%rd114, %rd113, 2;
	add.s64 	%rd115, %rd2, %rd114;
	ld.global.f32 	%f135, [%rd115+4];
	add.f32 	%f136, %f135, 0f3F800000;
	st.global.f32 	[%rd115+4], %f136;
	add.s32 	%r79, %r79, 2;
$L__BB0_25:
	setp.eq.s32 	%p26, %r26, 0;
	@%p26 bra 	$L__BB0_27;
	ld.global.s32 	%rd116, [%rd3];
	cvt.u64.u32 	%rd117, %r79;
	add.s64 	%rd118, %rd22, %rd117;
	add.s64 	%rd119, %rd118, %rd116;
	shl.b64 	%rd120, %rd119, 2;
	add.s64 	%rd121, %rd2, %rd120;
	ld.global.f32 	%f137, [%rd121];
	add.f32 	%f138, %f137, 0f3F800000;
	st.global.f32 	[%rd121], %f138;
$L__BB0_27:
	cvt.u32.u64 	%r71, %rd21;
	add.s32 	%r76, %r71, 1;
	setp.ne.s32 	%p27, %r76, %r37;
	@%p27 bra 	$L__BB0_16;
$L__BB0_28:
	ret;
$L__BB0_29:
	cvt.s64.s32 	%rd45, %r75;
	add.s64 	%rd46, %rd12, %rd45;
	shl.b64 	%rd47, %rd46, 2;
	add.s64 	%rd48, %rd1, %rd47;
	ld.global.f32 	%f54, [%rd48];
	add.s64 	%rd49, %rd13, %rd45;
	shl.b64 	%rd50, %rd49, 2;
	add.s64 	%rd51, %rd1, %rd50;
	ld.global.f32 	%f55, [%rd51];
	mul.wide.s32 	%rd52, %r7, 4;
	add.s64 	%rd53, %rd48, %rd52;
	ld.global.f32 	%f56, [%rd53];
	add.s64 	%rd54, %rd51, %rd52;
	ld.global.f32 	%f57, [%rd54];
	mul.wide.s32 	%rd55, %r5, 4;
	add.s64 	%rd56, %rd48, %rd55;
	ld.global.f32 	%f58, [%rd56];
	add.s64 	%rd57, %rd51, %rd55;
	ld.global.f32 	%f59, [%rd57];
	add.f32 	%f60, %f56, %f56;
	add.f32 	%f61, %f57, %f57;
	sub.f32 	%f62, %f60, %f61;
	sub.f32 	%f63, %f62, %f54;
	add.f32 	%f64, %f59, %f63;
	add.f32 	%f65, %f55, %f64;
	sub.f32 	%f66, %f65, %f58;
	setp.gt.f32 	%p12, %f66, %f142;
	selp.f32 	%f67, %f66, %f142, %p12;
	ld.global.f32 	%f68, [%rd48+16];
	ld.global.f32 	%f69, [%rd51+16];
	ld.global.f32 	%f70, [%rd53+16];
	ld.global.f32 	%f71, [%rd54+16];
	ld.global.f32 	%f72, [%rd56+16];
	ld.global.f32 	%f73, [%rd57+16];
	add.f32 	%f74, %f70, %f70;
	add.f32 	%f75, %f71, %f71;
	sub.f32 	%f76, %f74, %f75;
	sub.f32 	%f77, %f76, %f68;
	add.f32 	%f78, %f73, %f77;
	add.f32 	%f79, %f69, %f78;
	sub.f32 	%f80, %f79, %f72;
	setp.gt.f32 	%p13, %f80, %f67;
	selp.f32 	%f81, %f80, %f67, %p13;
	ld.global.f32 	%f82, [%rd48+32];
	ld.global.f32 	%f83, [%rd51+32];
	ld.global.f32 	%f84, [%rd53+32];
	ld.global.f32 	%f85, [%rd54+32];
	ld.global.f32 	%f86, [%rd56+32];
	ld.global.f32 	%f87, [%rd57+32];
	add.f32 	%f88, %f84, %f84;
	add.f32 	%f89, %f85, %f85;
	sub.f32 	%f90, %f88, %f89;
	sub.f32 	%f91, %f90, %f82;
	add.f32 	%f92, %f87, %f91;
	add.f32 	%f93, %f83, %f92;
	sub.f32 	%f94, %f93, %f86;
	setp.gt.f32 	%p14, %f94, %f81;
	selp.f32 	%f95, %f94, %f81, %p14;
	ld.global.f32 	%f96, [%rd48+48];
	ld.global.f32 	%f97, [%rd51+48];
	ld.global.f32 	%f98, [%rd53+48];
	ld.global.f32 	%f99, [%rd54+48];
	ld.global.f32 	%f100, [%rd56+48];
	ld.global.f32 	%f101, [%rd57+48];
	add.f32 	%f102, %f98, %f98;
	add.f32 	%f103, %f99, %f99;
	sub.f32 	%f104, %f102, %f103;
	sub.f32 	%f105, %f104, %f96;
	add.f32 	%f106, %f101, %f105;
	add.f32 	%f107, %f97, %f106;
	sub.f32 	%f108, %f107, %f100;
	setp.gt.f32 	%p15, %f108, %f95;
	selp.f32 	%f142, %f108, %f95, %p15;
	add.s32 	%r75, %r75, 16;
	add.s32 	%r59, %r75, %r5;
	setp.lt.s32 	%p16, %r59, %r6;
	@%p16 bra 	$L__BB0_29;
	bra.uni 	$L__BB0_12;

}


// ===== COMPILED SASS (sm_100) =====

	.target	sm_100

	.elftype	@"ET_EXEC"


//--------------------- .note.nv.tkinfo           --------------------------
	.section	.note.nv.tkinfo,"",@"SHT_NOTE"
	.sectionflags	@"SHF_NOTE_NV_TKINFO"
	.tkinfo
        /*0018*/ 	.word	0x00000002
        /*0030*/ 	.string	""
        /*0030*/ 	.string	"ptxas"
        /*0030*/ 	.string	"Cuda compilation tools, release 13.0, V13.0.88"
        /*0030*/ 	.string	"Build cuda_13.0.r13.0/compiler.36424714_0"
        /*0030*/ 	.string	"-arch sm_100 -m 64 "



//--------------------- .note.nv.cuinfo           --------------------------
	.section	.note.nv.cuinfo,"",@"SHT_NOTE"
	.sectionflags	@"SHF_NOTE_NV_CUINFO"
        /*0018*/ 	.short	0x0002
        /*001a*/ 	.short	0x0064
        /*001c*/ 	.short	0x0082
	.zero		2


//--------------------- .nv.info                  --------------------------
	.section	.nv.info,"",@"SHT_CUDA_INFO"
	.align	4


	//----- nvinfo : EIATTR_REGCOUNT
	.align		4
        /*0000*/ 	.byte	0x04, 0x2f
        /*0002*/ 	.short	(.L_1 - .L_0)
	.align		4
.L_0:
        /*0004*/ 	.word	index@(_Z9ID2kernelPfmPiiiiS0_S_S_)
        /*0008*/ 	.word	0x00000028


	//----- nvinfo : EIATTR_FRAME_SIZE
	.align		4
.L_1:
        /*000c*/ 	.byte	0x04, 0x11
        /*000e*/ 	.short	(.L_3 - .L_2)
	.align		4
.L_2:
        /*0010*/ 	.word	index@($__internal_0_$__cuda_sm20_div_u64)
        /*0014*/ 	.word	0x00000000


	//----- nvinfo : EIATTR_FRAME_SIZE
	.align		4
.L_3:
        /*0018*/ 	.byte	0x04, 0x11
        /*001a*/ 	.short	(.L_5 - .L_4)
	.align		4
.L_4:
        /*001c*/ 	.word	index@(_Z9ID2kernelPfmPiiiiS0_S_S_)
        /*0020*/ 	.word	0x00000000


	//----- nvinfo : EIATTR_MIN_STACK_SIZE
	.align		4
.L_5:
        /*0024*/ 	.byte	0x04, 0x12
        /*0026*/ 	.short	(.L_7 - .L_6)
	.align		4
.L_6:
        /*0028*/ 	.word	index@(_Z9ID2kernelPfmPiiiiS0_S_S_)
        /*002c*/ 	.word	0x00000000
.L_7:


//--------------------- .nv.compat                --------------------------
	.section	.nv.compat,"",@"SHT_CUDA_COMPAT_INFO"
	.align	4
        /*0000*/ 	.byte	0x02, 0x09, 0x00, 0x00, 0x02, 0x02, 0x01, 0x00, 0x02, 0x05, 0x05, 0x00, 0x03, 0x07, 0x01, 0x01
        /*0010*/ 	.byte	0x02, 0x03, 0x00, 0x00, 0x02, 0x06, 0x01, 0x00, 0x04, 0x0b, 0x08, 0x00, 0x01, 0x00, 0x00, 0x00
        /*0020*/ 	.byte	0x00, 0x00, 0x00, 0x00


//--------------------- .nv.info._Z9ID2kernelPfmPiiiiS0_S_S_ --------------------------
	.section	.nv.info._Z9ID2kernelPfmPiiiiS0_S_S_,"",@"SHT_CUDA_INFO"
	.sectionflags	@""
	.align	4


	//----- nvinfo : EIATTR_CUDA_API_VERSION
	.align		4
        /*0000*/ 	.byte	0x04, 0x37
        /*0002*/ 	.short	(.L_9 - .L_8)
.L_8:
        /*0004*/ 	.word	0x00000082


	//----- nvinfo : EIATTR_KPARAM_INFO
	.align		4
.L_9:
        /*0008*/ 	.byte	0x04, 0x17
        /*000a*/ 	.short	(.L_11 - .L_10)
.L_10:
        /*000c*/ 	.word	0x00000000
        /*0010*/ 	.short	0x0008
        /*0012*/ 	.short	0x0038
        /*0014*/ 	.byte	0x00, 0xf5, 0x21, 0x00


	//----- nvinfo : EIATTR_KPARAM_INFO
	.align		4
.L_11:
        /*0018*/ 	.byte	0x04, 0x17
        /*001a*/ 	.short	(.L_13 - .L_12)
.L_12:
        /*001c*/ 	.word	0x00000000
        /*0020*/ 	.short	0x0007
        /*0022*/ 	.short	0x0030
        /*0024*/ 	.byte	0x00, 0xf5, 0x21, 0x00


	//----- nvinfo : EIATTR_KPARAM_INFO
	.align		4
.L_13:
        /*0028*/ 	.byte	0x04, 0x17
        /*002a*/ 	.short	(.L_15 - .L_14)
.L_14:
        /*002c*/ 	.word	0x00000000
        /*0030*/ 	.short	0x0006
        /*0032*/ 	.short	0x0028
        /*0034*/ 	.byte	0x00, 0xf5, 0x21, 0x00


	//----- nvinfo : EIATTR_KPARAM_INFO
	.align		4
.L_15:
        /*0038*/ 	.byte	0x04, 0x17
        /*003a*/ 	.short	(.L_17 - .L_16)
.L_16:
        /*003c*/ 	.word	0x00000000
        /*0040*/ 	.short	0x0005
        /*0042*/ 	.short	0x0020
        /*0044*/ 	.byte	0x00, 0xf0, 0x11, 0x00


	//----- nvinfo : EIATTR_KPARAM_INFO
	.align		4
.L_17:
        /*0048*/ 	.byte	0x04, 0x17
        /*004a*/ 	.short	(.L_19 - .L_18)
.L_18:
        /*004c*/ 	.word	0x00000000
        /*0050*/ 	.short	0x0004
        /*0052*/ 	.short	0x001c
        /*0054*/ 	.byte	0x00, 0xf0, 0x11, 0x00


	//----- nvinfo : EIATTR_KPARAM_INFO
	.align		4
.L_19:
        /*0058*/ 	.byte	0x04, 0x17
        /*005a*/ 	.short	(.L_21 - .L_20)
.L_20:
        /*005c*/ 	.word	0x00000000
        /*0060*/ 	.short	0x0003
        /*0062*/ 	.short	0x0018
        /*0064*/ 	.byte	0x00, 0xf0, 0x11, 0x00


	//----- nvinfo : EIATTR_KPARAM_INFO
	.align		4
.L_21:
        /*0068*/ 	.byte	0x04, 0x17
        /*006a*/ 	.short	(.L_23 - .L_22)
.L_22:
        /*006c*/ 	.word	0x00000000
        /*0070*/ 	.short	0x0002
        /*0072*/ 	.short	0x0010
        /*0074*/ 	.byte	0x00, 0xf5, 0x21, 0x00


	//----- nvinfo : EIATTR_KPARAM_INFO
	.align		4
.L_23:
        /*0078*/ 	.byte	0x04, 0x17
        /*007a*/ 	.short	(.L_25 - .L_24)
.L_24:
        /*007c*/ 	.word	0x00000000
        /*0080*/ 	.short	0x0001
        /*0082*/ 	.short	0x0008
        /*0084*/ 	.byte	0x00, 0xf0, 0x21, 0x00


	//----- nvinfo : EIATTR_KPARAM_INFO
	.align		4
.L_25:
        /*0088*/ 	.byte	0x04, 0x17
        /*008a*/ 	.short	(.L_27 - .L_26)
.L_26:
        /*008c*/ 	.word	0x00000000
        /*0090*/ 	.short	0x0000
        /*0092*/ 	.short	0x0000
        /*0094*/ 	.byte	0x00, 0xf5, 0x21, 0x00


	//----- nvinfo : EIATTR_SPARSE_MMA_MASK
	.align		4
.L_27:
        /*0098*/ 	.byte	0x03, 0x50
        /*009a*/ 	.short	0x0000


	//----- nvinfo : EIATTR_MAXREG_COUNT
	.align		4
        /*009c*/ 	.byte	0x03, 0x1b
        /*009e*/ 	.short	0x00ff


	//----- nvinfo : EIATTR_MERCURY_ISA_VERSION
	.align		4
        /*00a0*/ 	.byte	0x03, 0x5f
        /*00a2*/ 	.short	0x0101


	//----- nvinfo : EIATTR_VRC_CTA_INIT_COUNT
	.align		4
        /*00a4*/ 	.byte	0x02, 0x4a
	.zero		1
	.zero		1


	//----- nvinfo : EIATTR_EXIT_INSTR_OFFSETS
	.align		4
        /*00a8*/ 	.byte	0x04, 0x1c
        /*00aa*/ 	.short	(.L_29 - .L_28)


	//   ....[0]....
.L_28:
        /*00ac*/ 	.word	0x00000070


	//   ....[1]....
        /*00b0*/ 	.word	0x00000f60


	//   ....[2]....
        /*00b4*/ 	.word	0x00000fd0


	//   ....[3]....
        /*00b8*/ 	.word	0x00001aa0


	//----- nvinfo : EIATTR_CRS_STACK_SIZE
	.align		4
.L_29:
        /*00bc*/ 	.byte	0x04, 0x1e
        /*00be*/ 	.short	(.L_31 - .L_30)
.L_30:
        /*00c0*/ 	.word	0x00000000


	//----- nvinfo : EIATTR_CBANK_PARAM_SIZE
	.align		4
.L_31:
        /*00c4*/ 	.byte	0x03, 0x19
        /*00c6*/ 	.short	0x0040


	//----- nvinfo : EIATTR_PARAM_CBANK
	.align		4
        /*00c8*/ 	.byte	0x04, 0x0a
        /*00ca*/ 	.short	(.L_33 - .L_32)
	.align		4
.L_32:
        /*00cc*/ 	.word	index@(.nv.constant0._Z9ID2kernelPfmPiiiiS0_S_S_)
        /*00d0*/ 	.short	0x0380
        /*00d2*/ 	.short	0x0040


	//----- nvinfo : EIATTR_SW_WAR
	.align		4
.L_33:
        /*00d4*/ 	.byte	0x04, 0x36
        /*00d6*/ 	.short	(.L_35 - .L_34)
.L_34:
        /*00d8*/ 	.word	0x00000008
.L_35:


//--------------------- .nv.callgraph             --------------------------
	.section	.nv.callgraph,"",@"SHT_CUDA_CALLGRAPH"
	.align	4
	.sectionentsize	8
	.align		4
        /*0000*/ 	.word	0x00000000
	.align		4
        /*0004*/ 	.word	0xffffffff
	.align		4
        /*0008*/ 	.word	0x00000000
	.align		4
        /*000c*/ 	.word	0xfffffffe
	.align		4
        /*0010*/ 	.word	0x00000000
	.align		4
        /*0014*/ 	.word	0xfffffffd
	.align		4
        /*0018*/ 	.word	0x00000000
	.align		4
        /*001c*/ 	.word	0xfffffffc


//--------------------- .text._Z9ID2kernelPfmPiiiiS0_S_S_ --------------------------
	.section	.text._Z9ID2kernelPfmPiiiiS0_S_S_,"ax",@progbits
	.align	128
        .global         _Z9ID2kernelPfmPiiiiS0_S_S_
        .type           _Z9ID2kernelPfmPiiiiS0_S_S_,@function
        .size           _Z9ID2kernelPfmPiiiiS0_S_S_,(.L_x_17 - _Z9ID2kernelPfmPiiiiS0_S_S_)
        .other          _Z9ID2kernelPfmPiiiiS0_S_S_,@"STO_CUDA_ENTRY STV_DEFAULT"
_Z9ID2kernelPfmPiiiiS0_S_S_:
.text._Z9ID2kernelPfmPiiiiS0_S_S_:
[----:B------:R-:W-:Y:S01]  /*0000*/  LDC R1, c[0x0][0x37c] ;  /* 0x0000df00ff017b82 */ /* 0x000fe20000000800 */
[----:B------:R-:W0:Y:S07]  /*0010*/  S2R R3, SR_TID.X ;  /* 0x0000000000037919 */ /* 0x000e2e0000002100 */
[----:B------:R-:W0:Y:S01]  /*0020*/  S2UR UR4, SR_CTAID.X ;  /* 0x00000000000479c3 */ /* 0x000e220000002500 */
[----:B------:R-:W1:Y:S07]  /*0030*/  LDCU UR5, c[0x0][0x39c] ;  /* 0x00007380ff0577ac */ /* 0x000e6e0008000800 */
[----:B------:R-:W0:Y:S02]  /*0040*/  LDC R0, c[0x0][0x360] ;  /* 0x0000d800ff007b82 */ /* 0x000e240000000800 */
[----:B0-----:R-:W-:-:S05]  /*0050*/  IMAD R0, R0, UR4, R3 ;  /* 0x0000000400007c24 */ /* 0x001fca000f8e0203 */
[----:B-1----:R-:W-:-:S13]  /*0060*/  ISETP.GE.AND P0, PT, R0, UR5, PT ;  /* 0x0000000500007c0c */ /* 0x002fda000bf06270 */
[----:B------:R-:W-:Y:S05]  /*0070*/  @P0 EXIT ;  /* 0x000000000000094d */ /* 0x000fea0003800000 */
[----:B------:R-:W0:Y:S01]  /*0080*/  LDC.64 R12, c[0x0][0x390] ;  /* 0x0000e400ff0c7b82 */ /* 0x000e220000000a00 */
[----:B------:R-:W1:Y:S01]  /*0090*/  LDCU.64 UR8, c[0x0][0x358] ;  /* 0x00006b00ff0877ac */ /* 0x000e620008000a00 */
[----:B------:R-:W2:Y:S01]  /*00a0*/  LDCU UR4, c[0x0][0x38c] ;  /* 0x00007180ff0477ac */ /* 0x000ea20008000800 */
[----:B0-----:R-:W-:-:S05]  /*00b0*/  IMAD.WIDE R12, R0, 0x4, R12 ;  /* 0x00000004000c7825 */ /* 0x001fca00078e020c */
[----:B-1----:R-:W3:Y:S01]  /*00c0*/  LDG.E R8, desc[UR8][R12.64] ;  /* 0x000000080c087981 */ /* 0x002ee2000c1e1900 */
[----:B------:R-:W-:Y:S01]  /*00d0*/  BSSY.RECONVERGENT B0, `(.L_x_0) ;  /* 0x0000023000007945 */ /* 0x000fe20003800200 */
[----:B---3--:R-:W-:-:S04]  /*00e0*/  SHF.R.S32.HI R5, RZ, 0x1f, R8 ;  /* 0x0000001fff057819 */ /* 0x008fc80000011408 */
[----:B--2---:R-:W-:-:S04]  /*00f0*/  LOP3.LUT R2, R5, UR4, RZ, 0xfc, !PT ;  /* 0x0000000405027c12 */ /* 0x004fc8000f8efcff */
[----:B------:R-:W-:-:S13]  /*0100*/  ISETP.NE.U32.AND P0, PT, R2, RZ, PT ;  /* 0x000000ff0200720c */ /* 0x000fda0003f05070 */
[----:B------:R-:W-:Y:S05]  /*0110*/  @P0 BRA `(.L_x_1) ;  /* 0x0000000000600947 */ /* 0x000fea0003800000 */
[----:B------:R-:W0:Y:S02]  /*0120*/  LDCU UR4, c[0x0][0x388] ;  /* 0x00007100ff0477ac */ /* 0x000e240008000800 */
[----:B0-----:R-:W-:-:S04]  /*0130*/  MOV R11, UR4 ;  /* 0x00000004000b7c02 */ /* 0x001fc80008000f00 */
[----:B------:R-:W0:Y:S01]  /*0140*/  I2F.U32.RP R4, R11 ;  /* 0x0000000b00047306 */ /* 0x000e220000209000 */
[----:B------:R-:W-:-:S07]  /*0150*/  ISETP.NE.U32.AND P2, PT, R11, RZ, PT ;  /* 0x000000ff0b00720c */ /* 0x000fce0003f45070 */
[----:B0-----:R-:W0:Y:S02]  /*0160*/  MUFU.RCP R4, R4 ;  /* 0x0000000400047308 */ /* 0x001e240000001000 */
[----:B0-----:R-:W-:-:S06]  /*0170*/  VIADD R2, R4, 0xffffffe ;  /* 0x0ffffffe04027836 */ /* 0x001fcc0000000000 */
[----:B------:R0:W1:Y:S02]  /*0180*/  F2I.FTZ.U32.TRUNC.NTZ R3, R2 ;  /* 0x0000000200037305 */ /* 0x000064000021f000 */
[----:B0-----:R-:W-:Y:S02]  /*0190*/  IMAD.MOV.U32 R2, RZ, RZ, RZ ;  /* 0x000000ffff027224 */ /* 0x001fe400078e00ff */
[----:B-1----:R-:W-:-:S05]  /*01a0*/  IMAD R5, R3, R11, RZ ;  /* 0x0000000b03057224 */ /* 0x002fca00078e02ff */
[----:B------:R-:W-:-:S05]  /*01b0*/  IADD3 R5, PT, PT, -R5, RZ, RZ ;  /* 0x000000ff05057210 */ /* 0x000fca0007ffe1ff */
[----:B------:R-:W-:-:S06]  /*01c0*/  IMAD.HI.U32 R3, R3, R5, R2 ;  /* 0x0000000503037227 */ /* 0x000fcc00078e0002 */
[----:B------:R-:W-:-:S05]  /*01d0*/  IMAD.HI.U32 R3, R3, R8, RZ ;  /* 0x0000000803037227 */ /* 0x000fca00078e00ff */
[----:B------:R-:W-:-:S05]  /*01e0*/  IADD3 R5, PT, PT, -R3, RZ, RZ ;  /* 0x000000ff03057210 */ /* 0x000fca0007ffe1ff */
[----:B------:R-:W-:-:S05]  /*01f0*/  IMAD R5, R11, R5, R8 ;  /* 0x000000050b057224 */ /* 0x000fca00078e0208 */
[----:B------:R-:W-:-:S13]  /*0200*/  ISETP.GE.U32.AND P0, PT, R5, R11, PT ;  /* 0x0000000b0500720c */ /* 0x000fda0003f06070 */
[----:B------:R-:W-:Y:S01]  /*0210*/  @P0 IMAD.IADD R5, R5, 0x1, -R11 ;  /* 0x0000000105050824 */ /* 0x000fe200078e0a0b */
[----:B------:R-:W-:-:S04]  /*0220*/  @P0 IADD3 R3, PT, PT, R3, 0x1, RZ ;  /* 0x0000000103030810 */ /* 0x000fc80007ffe0ff */
[----:B------:R-:W-:-:S13]  /*0230*/  ISETP.GE.U32.AND P1, PT, R5, R11, PT ;  /* 0x0000000b0500720c */ /* 0x000fda0003f26070 */
[----:B------:R-:W-:Y:S01]  /*0240*/  @P1 VIADD R3, R3, 0x1 ;  /* 0x0000000103031836 */ /* 0x000fe20000000000 */
[----:B------:R-:W-:-:S04]  /*0250*/  @!P2 LOP3.LUT R3, RZ, R11, RZ, 0x33, !PT ;  /* 0x0000000bff03a212 */ /* 0x000fc800078e33ff */
[----:B------:R-:W-:Y:S01]  /*0260*/  IADD3 R2, PT, PT, -R3, RZ, RZ ;  /* 0x000000ff03027210 */ /* 0x000fe20007ffe1ff */
[----:B------:R-:W-:-:S04]  /*0270*/  IMAD.MOV.U32 R6, RZ, RZ, R3 ;  /* 0x000000ffff067224 */ /* 0x000fc800078e0003 */
[----:B------:R-:W-:Y:S01]  /*0280*/  IMAD R2, R11, R2, R8 ;  /* 0x000000020b027224 */ /* 0x000fe200078e0208 */
[----:B------:R-:W-:Y:S06]  /*0290*/  BRA `(.L_x_2) ;  /* 0x0000000000187947 */ /* 0x000fec0003800000 */
.L_x_1:
[----:B------:R-:W-:-:S07]  /*02a0*/  MOV R4, 0x2c0 ;  /* 0x000002c000047802 */ /* 0x000fce0000000f00 */
[----:B------:R-:W-:Y:S05]  /*02b0*/  CALL.REL.NOINC `($__internal_0_$__cuda_sm20_div_u64) ;  /* 0x0000001400fc7944 */ /* 0x000fea0003c00000 */
[----:B------:R-:W0:Y:S01]  /*02c0*/  LDCU UR4, c[0x0][0x388] ;  /* 0x00007100ff0477ac */ /* 0x000e220008000800 */
[----:B------:R-:W-:Y:S01]  /*02d0*/  IADD3 R2, PT, PT, -R6, RZ, RZ ;  /* 0x000000ff06027210 */ /* 0x000fe20007ffe1ff */
[----:B0-----:R-:W-:-:S04]  /*02e0*/  IMAD.U32 R11, RZ, RZ, UR4 ;  /* 0x00000004ff0b7e24 */ /* 0x001fc8000f8e00ff */
[----:B------:R-:W-:-:S07]  /*02f0*/  IMAD R2, R2, R11, R8 ;  /* 0x0000000b02027224 */ /* 0x000fce00078e0208 */
.L_x_2:
[----:B------:R-:W-:Y:S05]  /*0300*/  BSYNC.RECONVERGENT B0 ;  /* 0x0000000000007941 */ /* 0x000fea0003800200 */
.L_x_0:
[----:B------:R-:W0:Y:S01]  /*0310*/  LDC R14, c[0x0][0x3a0] ;  /* 0x0000e800ff0e7b82 */ /* 0x000e220000000800 */
[----:B------:R-:W1:Y:S01]  /*0320*/  LDCU UR4, c[0x0][0x398] ;  /* 0x00007300ff0477ac */ /* 0x000e620008000800 */
[----:B------:R-:W-:Y:S01]  /*0330*/  IMAD.MOV.U32 R4, RZ, RZ, RZ ;  /* 0x000000ffff047224 */ /* 0x000fe200078e00ff */
[----:B0-----:R-:W-:-:S04]  /*0340*/  SHF.L.U32 R3, R14, 0x3, RZ ;  /* 0x000000030e037819 */ /* 0x001fc800000006ff */
[----:B-1----:R-:W-:-:S13]  /*0350*/  ISETP.GE.AND P0, PT, R3, UR4, PT ;  /* 0x0000000403007c0c */ /* 0x002fda000bf06270 */
[----:B------:R-:W-:Y:S05]  /*0360*/  @P0 BRA `(.L_x_3) ;  /* 0x0000000800ec0947 */ /* 0x000fea0003800000 */
[----:B------:R-:W-:-:S04]  /*0370*/  SHF.L.U32 R5, R14, 0x2, RZ ;  /* 0x000000020e057819 */ /* 0x000fc800000006ff */
[----:B------:R-:W-:-:S13]  /*0380*/  ISETP.GE.AND P0, PT, R5, UR4, PT ;  /* 0x0000000405007c0c */ /* 0x000fda000bf06270 */
[----:B------:R-:W-:Y:S05]  /*0390*/  @P0 BRA `(.L_x_3) ;  /* 0x0000000800e00947 */ /* 0x000fea0003800000 */
[----:B------:R-:W-:Y:S01]  /*03a0*/  IADD3 R7, PT, PT, -R6, RZ, RZ ;  /* 0x000000ff06077210 */ /* 0x000fe20007ffe1ff */
[----:B------:R-:W-:Y:S01]  /*03b0*/  IMAD.IADD R4, R8, 0x1, R5 ;  /* 0x0000000108047824 */ /* 0x000fe200078e0205 */
[----:B------:R-:W-:Y:S01]  /*03c0*/  LOP3.LUT R9, RZ, R8, RZ, 0x33, !PT ;  /* 0x00000008ff097212 */ /* 0x000fe200078e33ff */
[----:B------:R-:W-:Y:S01]  /*03d0*/  BSSY.RECONVERGENT B0, `(.L_x_3) ;  /* 0x00000b4000007945 */ /* 0x000fe20003800200 */
[----:B------:R-:W-:Y:S01]  /*03e0*/  IMAD.SHL.U32 R8, R14, 0x2, RZ ;  /* 0x000000020e087824 */ /* 0x000fe200078e00ff */
[----:B------:R-:W0:Y:S01]  /*03f0*/  LDCU.128 UR12, c[0x0][0x380] ;  /* 0x00007000ff0c77ac */ /* 0x000e220008000c00 */
[----:B------:R-:W-:Y:S02]  /*0400*/  IMAD R4, R11, R7, R4 ;  /* 0x000000070b047224 */ /* 0x000fe400078e0204 */
[----:B------:R-:W-:Y:S02]  /*0410*/  VIADD R7, R2, UR4 ;  /* 0x0000000402077c36 */ /* 0x000fe40008000000 */
[----:B------:R-:W-:-:S03]  /*0420*/  IMAD.IADD R26, R3, 0x1, R6 ;  /* 0x00000001031a7824 */ /* 0x000fc600078e0206 */
[----:B------:R-:W-:-:S04]  /*0430*/  VIADDMNMX R4, R4, 0x4, R7, !PT ;  /* 0x0000000404047846 */ /* 0x000fc80007800107 */
[----:B------:R-:W-:Y:S01]  /*0440*/  IADD3 R9, PT, PT, R4, R9, RZ ;  /* 0x0000000904097210 */ /* 0x000fe20007ffe0ff */
[----:B------:R-:W-:-:S04]  /*0450*/  IMAD.MOV.U32 R4, RZ, RZ, RZ ;  /* 0x000000ffff047224 */ /* 0x000fc800078e00ff */
[C---:B------:R-:W-:Y:S01]  /*0460*/  IMAD R10, R6.reuse, R11, R9 ;  /* 0x0000000b060a7224 */ /* 0x040fe200078e0209 */
[----:B------:R-:W-:Y:S02]  /*0470*/  SHF.R.S32.HI R9, RZ, 0x1f, R2 ;  /* 0x0000001fff097819 */ /* 0x000fe40000011402 */
[----:B------:R-:W-:Y:S02]  /*0480*/  IADD3 R11, PT, PT, R6, UR4, RZ ;  /* 0x00000004060b7c10 */ /* 0x000fe4000fffe0ff */
[----:B------:R-:W-:-:S04]  /*0490*/  IADD3 R10, PT, PT, -R5, R10, RZ ;  /* 0x0000000a050a7210 */ /* 0x000fc80007ffe1ff */
[----:B0-----:R-:W-:-:S07]  /*04a0*/  LOP3.LUT R27, R10, 0xc, RZ, 0xc0, !PT ;  /* 0x0000000c0a1b7812 */ /* 0x001fce00078ec0ff */
.L_x_9:
[----:B------:R-:W-:Y:S01]  /*04b0*/  ISETP.NE.AND P1, PT, R27, 0xc, PT ;  /* 0x0000000c1b00780c */ /* 0x000fe20003f25270 */
[----:B------:R-:W-:Y:S01]  /*04c0*/  BSSY.RECONVERGENT B1, `(.L_x_4) ;  /* 0x000004c000017945 */ /* 0x000fe20003800200 */
[----:B------:R-:W-:Y:S02]  /*04d0*/  ISETP.GE.U32.AND P0, PT, R10, 0xc, PT ;  /* 0x0000000c0a00780c */ /* 0x000fe40003f06070 */
[----:B------:R-:W-:Y:S02]  /*04e0*/  SHF.R.S32.HI R28, RZ, 0x1f, R6 ;  /* 0x0000001fff1c7819 */ /* 0x000fe40000011406 */
[----:B------:R-:W-:Y:S02]  /*04f0*/  SHF.R.S32.HI R29, RZ, 0x1f, R26 ;  /* 0x0000001fff1d7819 */ /* 0x000fe4000001141a */
[----:B------:R-:W-:-:S05]  /*0500*/  MOV R30, R2 ;  /* 0x00000002001e7202 */ /* 0x000fca0000000f00 */
[----:B------:R-:W-:Y:S05]  /*0510*/  @!P1 BRA `(.L_x_5) ;  /* 0x0000000400189947 */ /* 0x000fea0003800000 */
[----:B------:R-:W0:Y:S01]  /*0520*/  LDCU.128 UR4, c[0x0][0x380] ;  /* 0x00007000ff0477ac */ /* 0x000e220008000c00 */
[----:B------:R-:W-:Y:S01]  /*0530*/  MOV R15, R9 ;  /* 0x00000009000f7202 */ /* 0x000fe20000000f00 */
[----:B------:R-:W-:Y:S02]  /*0540*/  IMAD.MOV.U32 R14, RZ, RZ, R2 ;  /* 0x000000ffff0e7224 */ /* 0x000fe400078e0002 */
[----:B0-----:R-:W-:Y:S02]  /*0550*/  IMAD R17, R28, UR6, RZ ;  /* 0x000000061c117c24 */ /* 0x001fe4000f8e02ff */
[----:B------:R-:W-:Y:S02]  /*0560*/  IMAD R23, R29, UR6, RZ ;  /* 0x000000061d177c24 */ /* 0x000fe4000f8e02ff */
[----:B------:R-:W-:-:S04]  /*0570*/  IMAD.WIDE.U32 R20, R6, UR6, R14 ;  /* 0x0000000606147c25 */ /* 0x000fc8000f8e000e */
[----:B------:R-:W-:Y:S01]  /*0580*/  IMAD.WIDE.U32 R18, R26, UR6, R14 ;  /* 0x000000061a127c25 */ /* 0x000fe2000f8e000e */
[----:B------:R-:W-:-:S03]  /*0590*/  LEA R14, P1, R20, UR4, 0x2 ;  /* 0x00000004140e7c11 */ /* 0x000fc6000f8210ff */
[----:B------:R-:W-:Y:S01]  /*05a0*/  IMAD R15, R6, UR7, R17 ;  /* 0x00000007060f7c24 */ /* 0x000fe2000f8e0211 */
[----:B------:R-:W-:Y:S01]  /*05b0*/  LEA R16, P2, R18, UR4, 0x2 ;  /* 0x0000000412107c11 */ /* 0x000fe2000f8410ff */
[----:B------:R-:W-:Y:S02]  /*05c0*/  IMAD R17, R26, UR7, R23 ;  /* 0x000000071a117c24 */ /* 0x000fe4000f8e0217 */
[----:B------:R-:W-:-:S03]  /*05d0*/  IMAD.IADD R15, R21, 0x1, R15 ;  /* 0x00000001150f7824 */ /* 0x000fc600078e020f */
[----:B------:R-:W-:Y:S02]  /*05e0*/  IADD3 R17, PT, PT, R19, R17, RZ ;  /* 0x0000001113117210 */ /* 0x000fe40007ffe0ff */
[----:B------:R-:W-:Y:S02]  /*05f0*/  LEA.HI.X R15, R20, UR5, R15, 0x2, P1 ;  /* 0x00000005140f7c11 */ /* 0x000fe400088f140f */
[----:B------:R-:W-:Y:S01]  /*0600*/  LEA.HI.X R17, R18, UR5, R17, 0x2, P2 ;  /* 0x0000000512117c11 */ /* 0x000fe200090f1411 */
[C---:B------:R-:W-:Y:S02]  /*0610*/  IMAD.WIDE R18, R8.reuse, 0x4, R14 ;  /* 0x0000000408127825 */ /* 0x040fe400078e020e */
[----:B------:R-:W2:Y:S02]  /*0620*/  LDG.E R30, desc[UR8][R14.64] ;  /* 0x000000080e1e7981 */ /* 0x000ea4000c1e1900 */
[--C-:B------:R-:W-:Y:S02]  /*0630*/  IMAD.WIDE R20, R8, 0x4, R16.reuse ;  /* 0x0000000408147825 */ /* 0x100fe400078e0210 */
[----:B------:R-:W3:Y:S04]  /*0640*/  LDG.E R24, desc[UR8][R18.64] ;  /* 0x0000000812187981 */ /* 0x000ee8000c1e1900 */
[----:B------:R-:W4:Y:S01]  /*0650*/  LDG.E R25, desc[UR8][R20.64] ;  /* 0x0000000814197981 */ /* 0x000f22000c1e1900 */
[----:B------:R-:W-:-:S03]  /*0660*/  IMAD.WIDE R22, R5, 0x4, R16 ;  /* 0x0000000405167825 */ /* 0x000fc600078e0210 */
[----:B------:R-:W5:Y:S04]  /*0670*/  LDG.E R31, desc[UR8][R16.64] ;  /* 0x00000008101f7981 */ /* 0x000f68000c1e1900 */
[----:B------:R-:W5:Y:S01]  /*0680*/  LDG.E R33, desc[UR8][R22.64] ;  /* 0x0000000816217981 */ /* 0x000f62000c1e1900 */
[----:B---3--:R-:W-:Y:S01]  /*0690*/  FADD R24, R24, R24 ;  /* 0x0000001818187221 */ /* 0x008fe20000000000 */
[----:B----4-:R-:W-:-:S04]  /*06a0*/  FADD R25, R25, R25 ;  /* 0x0000001919197221 */ /* 0x010fc80000000000 */
[----:B------:R-:W-:Y:S01]  /*06b0*/  FADD R35, R24, -R25 ;  /* 0x8000001918237221 */ /* 0x000fe20000000000 */
[----:B------:R-:W-:-:S05]  /*06c0*/  IMAD.WIDE R24, R5, 0x4, R14 ;  /* 0x0000000405187825 */ /* 0x000fca00078e020e */
[----:B------:R-:W3:Y:S01]  /*06d0*/  LDG.E R32, desc[UR8][R24.64] ;  /* 0x0000000818207981 */ /* 0x000ee2000c1e1900 */
[----:B--2---:R-:W-:Y:S01]  /*06e0*/  FADD R30, -R30, R35 ;  /* 0x000000231e1e7221 */ /* 0x004fe20000000100 */
[----:B------:R-:W-:-:S03]  /*06f0*/  ISETP.NE.AND P2, PT, R27, RZ, PT ;  /* 0x000000ff1b00720c */ /* 0x000fc60003f45270 */
[----:B-----5:R-:W-:-:S04]  /*0700*/  FADD R30, R33, R30 ;  /* 0x0000001e211e7221 */ /* 0x020fc80000000000 */
[----:B------:R-:W-:Y:S01]  /*0710*/  FADD R31, R31, R30 ;  /* 0x0000001e1f1f7221 */ /* 0x000fe20000000000 */
[----:B------:R-:W-:-:S03]  /*0720*/  VIADD R30, R2, 0x4 ;  /* 0x00000004021e7836 */ /* 0x000fc60000000000 */
[----:B---3--:R-:W-:-:S05]  /*0730*/  FADD R31, -R32, R31 ;  /* 0x0000001f201f7221 */ /* 0x008fca0000000100 */
[----:B------:R-:W-:-:S04]  /*0740*/  FSETP.GT.AND P1, PT, R31, R4, PT ;  /* 0x000000041f00720b */ /* 0x000fc80003f24000 */
[----:B------:R-:W-:Y:S01]  /*0750*/  FSEL R4, R31, R4, P1 ;  /* 0x000000041f047208 */ /* 0x000fe20000800000 */
[----:B------:R-:W-:Y:S08]  /*0760*/  @!P2 BRA `(.L_x_5) ;  /* 0x000000000084a947 */ /* 0x000ff00003800000 */
[----:B------:R-:W2:Y:S04]  /*0770*/  LDG.E R35, desc[UR8][R18.64+0x10] ;  /* 0x0000100812237981 */ /* 0x000ea8000c1e1900 */
[----:B------:R-:W3:Y:S01]  /*0780*/  LDG.E R36, desc[UR8][R20.64+0x10] ;  /* 0x0000100814247981 */ /* 0x000ee2000c1e1900 */
[----:B------:R-:W-:-:S03]  /*0790*/  ISETP.NE.AND P1, PT, R27, 0x4, PT ;  /* 0x000000041b00780c */ /* 0x000fc60003f25270 */
[----:B------:R-:W4:Y:S04]  /*07a0*/  LDG.E R31, desc[UR8][R14.64+0x10] ;  /* 0x000010080e1f7981 */ /* 0x000f28000c1e1900 */
[----:B------:R-:W5:Y:S06]  /*07b0*/  LDG.E R33, desc[UR8][R22.64+0x10] ;  /* 0x0000100816217981 */ /* 0x000f6c000c1e1900 */
[----:B------:R-:W5:Y:S04]  /*07c0*/  @P1 LDG.E R30, desc[UR8][R18.64+0x20] ;  /* 0x00002008121e1981 */ /* 0x000f68000c1e1900 */
[----:B------:R-:W5:Y:S04]  /*07d0*/  @P1 LDG.E R32, desc[UR8][R20.64+0x20] ;  /* 0x0000200814201981 */ /* 0x000f68000c1e1900 */
[----:B------:R0:W5:Y:S04]  /*07e0*/  @P1 LDG.E R34, desc[UR8][R14.64+0x20] ;  /* 0x000020080e221981 */ /* 0x000168000c1e1900 */
[----:B------:R-:W5:Y:S04]  /*07f0*/  @P1 LDG.E R18, desc[UR8][R16.64+0x20] ;  /* 0x0000200810121981 */ /* 0x000f68000c1e1900 */
[----:B------:R-:W5:Y:S01]  /*0800*/  @P1 LDG.E R19, desc[UR8][R24.64+0x20] ;  /* 0x0000200818131981 */ /* 0x000f62000c1e1900 */
[----:B--2---:R-:W-:-:S03]  /*0810*/  FADD R37, R35, R35 ;  /* 0x0000002323257221 */ /* 0x004fc60000000000 */
[----:B------:R-:W2:Y:S01]  /*0820*/  LDG.E R35, desc[UR8][R16.64+0x10] ;  /* 0x0000100810237981 */ /* 0x000ea2000c1e1900 */
[----:B---3--:R-:W-:-:S04]  /*0830*/  FADD R36, R36, R36 ;  /* 0x0000002424247221 */ /* 0x008fc80000000000 */
[----:B0-----:R-:W-:Y:S02]  /*0840*/  FADD R14, R37, -R36 ;  /* 0x80000024250e7221 */ /* 0x001fe40000000000 */
[----:B------:R-:W3:Y:S04]  /*0850*/  LDG.E R36, desc[UR8][R24.64+0x10] ;  /* 0x0000100818247981 */ /* 0x000ee8000c1e1900 */
[----:B------:R-:W3:Y:S01]  /*0860*/  @P1 LDG.E R37, desc[UR8][R22.64+0x20] ;  /* 0x0000200816251981 */ /* 0x000ee2000c1e1900 */
[----:B----4-:R-:W-:Y:S01]  /*0870*/  FADD R20, -R31, R14 ;  /* 0x0000000e1f147221 */ /* 0x010fe20000000100 */
[----:B-----5:R-:W-:Y:S01]  /*0880*/  @P1 FADD R30, R30, R30 ;  /* 0x0000001e1e1e1221 */ /* 0x020fe20000000000 */
[----:B------:R-:W-:Y:S02]  /*0890*/  @P1 FADD R15, R32, R32 ;  /* 0x00000020200f1221 */ /* 0x000fe40000000000 */
[----:B------:R-:W-:-:S02]  /*08a0*/  FADD R20, R33, R20 ;  /* 0x0000001421147221 */ /* 0x000fc40000000000 */
[----:B------:R-:W-:-:S04]  /*08b0*/  @P1 FADD R15, R30, -R15 ;  /* 0x8000000f1e0f1221 */ /* 0x000fc80000000000 */
[----:B------:R-:W-:Y:S01]  /*08c0*/  @P1 FADD R34, -R34, R15 ;  /* 0x0000000f22221221 */ /* 0x000fe20000000100 */
[C---:B------:R-:W-:Y:S01]  /*08d0*/  IADD3 R30, PT, PT, R2.reuse, 0x8, RZ ;  /* 0x00000008021e7810 */ /* 0x040fe20007ffe0ff */
[----:B------:R-:W-:Y:S02]  /*08e0*/  @P1 VIADD R30, R2, 0xc ;  /* 0x0000000c021e1836 */ /* 0x000fe40000000000 */
[----:B--2---:R-:W-:-:S04]  /*08f0*/  FADD R35, R35, R20 ;  /* 0x0000001423237221 */ /* 0x004fc80000000000 */
[----:B---3--:R-:W-:Y:S01]  /*0900*/  FADD R35, -R36, R35 ;  /* 0x0000002324237221 */ /* 0x008fe20000000100 */
[----:B------:R-:W-:-:S04]  /*0910*/  @P1 FADD R37, R37, R34 ;  /* 0x0000002225251221 */ /* 0x000fc80000000000 */
[----:B------:R-:W-:Y:S01]  /*0920*/  FSETP.GT.AND P2, PT, R35, R4, PT ;  /* 0x000000042300720b */ /* 0x000fe20003f44000 */
[----:B------:R-:W-:-:S03]  /*0930*/  @P1 FADD R18, R18, R37 ;  /* 0x0000002512121221 */ /* 0x000fc60000000000 */
[----:B------:R-:W-:Y:S01]  /*0940*/  FSEL R4, R35, R4, P2 ;  /* 0x0000000423047208 */ /* 0x000fe20001000000 */
[----:B------:R-:W-:-:S05]  /*0950*/  @P1 FADD R19, -R19, R18 ;  /* 0x0000001213131221 */ /* 0x000fca0000000100 */
[----:B------:R-:W-:-:S04]  /*0960*/  @P1 FSETP.GT.AND P2, PT, R19, R4, PT ;  /* 0x000000041300120b */ /* 0x000fc80003f44000 */
[----:B------:R-:W-:-:S09]  /*0970*/  @P1 FSEL R4, R19, R4, P2 ;  /* 0x0000000413041208 */ /* 0x000fd20001000000 */
.L_x_5:
[----:B------:R-:W-:Y:S05]  /*0980*/  BSYNC.RECONVERGENT B1 ;  /* 0x0000000000017941 */ /* 0x000fea0003800200 */
.L_x_4:
[----:B------:R-:W-:Y:S04]  /*0990*/  BSSY.RECONVERGENT B1, `(.L_x_6) ;  /* 0x0000053000017945 */ /* 0x000fe80003800200 */
[----:B------:R-:W-:Y:S05]  /*09a0*/  @!P0 BRA `(.L_x_7) ;  /* 0x0000000400448947 */ /* 0x000fea0003800000 */
.L_x_8:
[--C-:B------:R-:W-:Y:S01]  /*09b0*/  SHF.R.S32.HI R31, RZ, 0x1f, R30.reuse ;  /* 0x0000001fff1f7819 */ /* 0x100fe2000001141e */
[----:B------:R-:W-:Y:S02]  /*09c0*/  IMAD R15, R28, UR14, RZ ;  /* 0x0000000e1c0f7c24 */ /* 0x000fe4000f8e02ff */
[----:B------:R-:W-:Y:S02]  /*09d0*/  IMAD R17, R29, UR14, RZ ;  /* 0x0000000e1d117c24 */ /* 0x000fe4000f8e02ff */
[C---:B------:R-:W-:Y:S02]  /*09e0*/  IMAD R19, R6.reuse, UR15, R15 ;  /* 0x0000000f06137c24 */ /* 0x040fe4000f8e020f */
[----:B------:R-:W-:-:S04]  /*09f0*/  IMAD.WIDE.U32 R14, R6, UR14, R30 ;  /* 0x0000000e060e7c25 */ /* 0x000fc8000f8e001e */
[C---:B------:R-:W-:Y:S01]  /*0a00*/  IMAD R21, R26.reuse, UR15, R17 ;  /* 0x0000000f1a157c24 */ /* 0x040fe2000f8e0211 */
[----:B------:R-:W-:Y:S01]  /*0a10*/  IADD3 R19, PT, PT, R19, R15, RZ ;  /* 0x0000000f13137210 */ /* 0x000fe20007ffe0ff */
[----:B------:R-:W-:Y:S01]  /*0a20*/  IMAD.WIDE.U32 R16, R26, UR14, R30 ;  /* 0x0000000e1a107c25 */ /* 0x000fe2000f8e001e */
[----:B------:R-:W-:-:S03]  /*0a30*/  LEA R20, P0, R14, UR12, 0x2 ;  /* 0x0000000c0e147c11 */ /* 0x000fc6000f8010ff */
[----:B------:R-:W-:Y:S01]  /*0a40*/  IMAD.IADD R15, R21, 0x1, R17 ;  /* 0x00000001150f7824 */ /* 0x000fe200078e0211 */
[----:B------:R-:W-:Y:S02]  /*0a50*/  LEA R18, P1, R16, UR12, 0x2 ;  /* 0x0000000c10127c11 */ /* 0x000fe4000f8210ff */
[----:B------:R-:W-:Y:S02]  /*0a60*/  LEA.HI.X R21, R14, UR13, R19, 0x2, P0 ;  /* 0x0000000d0e157c11 */ /* 0x000fe400080f1413 */
[----:B------:R-:W-:Y:S01]  /*0a70*/  LEA.HI.X R19, R16, UR13, R15, 0x2, P1 ;  /* 0x0000000d10137c11 */ /* 0x000fe200088f140f */
[C---:B------:R-:W-:Y:S02]  /*0a80*/  IMAD.WIDE R16, R8.reuse, 0x4, R20 ;  /* 0x0000000408107825 */ /* 0x040fe400078e0214 */
[----:B------:R-:W2:Y:S02]  /*0a90*/  LDG.E R31, desc[UR8][R20.64] ;  /* 0x00000008141f7981 */ /* 0x000ea4000c1e1900 */
[----:B------:R-:W-:-:S02]  /*0aa0*/  IMAD.WIDE R14, R8, 0x4, R18 ;  /* 0x00000004080e7825 */ /* 0x000fc400078e0212 */
[----:B------:R-:W3:Y:S04]  /*0ab0*/  LDG.E R25, desc[UR8][R16.64] ;  /* 0x0000000810197981 */ /* 0x000ee8000c1e1900 */
[----:B------:R-:W4:Y:S04]  /*0ac0*/  LDG.E R32, desc[UR8][R14.64] ;  /* 0x000000080e207981 */ /* 0x000f28000c1e1900 */
[----:B------:R-:W5:Y:S04]  /*0ad0*/  LDG.E R23, desc[UR8][R16.64+0x10] ;  /* 0x0000100810177981 */ /* 0x000f68000c1e1900 */
[----:B------:R-:W2:Y:S04]  /*0ae0*/  LDG.E R22, desc[UR8][R14.64+0x10] ;  /* 0x000010080e167981 */ /* 0x000ea8000c1e1900 */
[----:B------:R-:W2:Y:S04]  /*0af0*/  LDG.E R37, desc[UR8][R16.64+0x20] ;  /* 0x0000200810257981 */ /* 0x000ea8000c1e1900 */
[----:B------:R-:W2:Y:S04]  /*0b00*/  LDG.E R36, desc[UR8][R14.64+0x20] ;  /* 0x000020080e247981 */ /* 0x000ea8000c1e1900 */
[----:B------:R0:W2:Y:S04]  /*0b10*/  LDG.E R24, desc[UR8][R16.64+0x30] ;  /* 0x0000300810187981 */ /* 0x0000a8000c1e1900 */
[----:B------:R-:W2:Y:S01]  /*0b20*/  LDG.E R34, desc[UR8][R20.64+0x20] ;  /* 0x0000200814227981 */ /* 0x000ea2000c1e1900 */
[----:B---3--:R-:W-:-:S03]  /*0b30*/  FADD R33, R25, R25 ;  /* 0x0000001919217221 */ /* 0x008fc60000000000 */
[----:B------:R1:W3:Y:S01]  /*0b40*/  LDG.E R25, desc[UR8][R14.64+0x30] ;  /* 0x000030080e197981 */ /* 0x0002e2000c1e1900 */
[----:B----4-:R-:W-:-:S04]  /*0b50*/  FADD R32, R32, R32 ;  /* 0x0000002020207221 */ /* 0x010fc80000000000 */
[----:B0-----:R-:W-:Y:S01]  /*0b60*/  FADD R17, R33, -R32 ;  /* 0x8000002021117221 */ /* 0x001fe20000000000 */
[----:B-----5:R-:W-:Y:S01]  /*0b70*/  FADD R32, R23, R23 ;  /* 0x0000001717207221 */ /* 0x020fe20000000000 */
[----:B--2---:R-:W-:Y:S01]  /*0b80*/  FADD R33, R22, R22 ;  /* 0x0000001616217221 */ /* 0x004fe20000000000 */
[----:B------:R-:W-:-:S05]  /*0b90*/  IMAD.WIDE R22, R5, 0x4, R18 ;  /* 0x0000000405167825 */ /* 0x000fca00078e0212 */
[----:B------:R-:W2:Y:S01]  /*0ba0*/  LDG.E R35, desc[UR8][R22.64] ;  /* 0x0000000816237981 */ /* 0x000ea2000c1e1900 */
[----:B------:R-:W-:-:S03]  /*0bb0*/  FADD R32, R32, -R33 ;  /* 0x8000002120207221 */ /* 0x000fc60000000000 */
[----:B------:R-:W4:Y:S04]  /*0bc0*/  LDG.E R33, desc[UR8][R20.64+0x10] ;  /* 0x0000100814217981 */ /* 0x000f28000c1e1900 */
[----:B------:R-:W5:Y:S01]  /*0bd0*/  LDG.E R16, desc[UR8][R22.64+0x10] ;  /* 0x0000100816107981 */ /* 0x000f62000c1e1900 */
[----:B-1----:R-:W-:-:S03]  /*0be0*/  FADD R14, -R31, R17 ;  /* 0x000000111f0e7221 */ /* 0x002fc60000000100 */
[----:B------:R-:W3:Y:S01]  /*0bf0*/  LDG.E R31, desc[UR8][R18.64] ;  /* 0x00000008121f7981 */ /* 0x000ee2000c1e1900 */
[----:B------:R-:W-:Y:S01]  /*0c00*/  FADD R37, R37, R37 ;  /* 0x0000002525257221 */ /* 0x000fe20000000000 */
[----:B------:R-:W-:Y:S02]  /*0c10*/  FADD R36, R36, R36 ;  /* 0x0000002424247221 */ /* 0x000fe40000000000 */
[----:B------:R-:W3:Y:S02]  /*0c20*/  LDG.E R17, desc[UR8][R22.64+0x20] ;  /* 0x0000200816117981 */ /* 0x000ee4000c1e1900 */
[----:B------:R-:W-:Y:S02]  /*0c30*/  FADD R15, R37, -R36 ;  /* 0x80000024250f7221 */ /* 0x000fe40000000000 */
[----:B------:R-:W3:Y:S02]  /*0c40*/  LDG.E R36, desc[UR8][R22.64+0x30] ;  /* 0x0000300816247981 */ /* 0x000ee4000c1e1900 */
[----:B------:R-:W-:-:S02]  /*0c50*/  FADD R34, -R34, R15 ;  /* 0x0000000f22227221 */ /* 0x000fc40000000100 */
[----:B------:R-:W3:Y:S01]  /*0c60*/  LDG.E R37, desc[UR8][R18.64+0x20] ;  /* 0x0000200812257981 */ /* 0x000ee2000c1e1900 */
[----:B--2---:R-:W-:Y:S01]  /*0c70*/  FADD R35, R35, R14 ;  /* 0x0000000e23237221 */ /* 0x004fe20000000000 */
[----:B------:R-:W-:-:S04]  /*0c80*/  IMAD.WIDE R14, R5, 0x4, R20 ;  /* 0x00000004050e7825 */ /* 0x000fc800078e0214 */
[----:B----4-:R-:W-:Y:S01]  /*0c90*/  FADD R33, -R33, R32 ;  /* 0x0000002021217221 */ /* 0x010fe20000000100 */
[----:B------:R-:W2:Y:S04]  /*0ca0*/  LDG.E R22, desc[UR8][R14.64] ;  /* 0x000000080e167981 */ /* 0x000ea8000c1e1900 */
[----:B------:R-:W4:Y:S01]  /*0cb0*/  LDG.E R32, desc[UR8][R20.64+0x30] ;  /* 0x0000300814207981 */ /* 0x000f22000c1e1900 */
[----:B-----5:R-:W-:-:S03]  /*0cc0*/  FADD R33, R16, R33 ;  /* 0x0000002110217221 */ /* 0x020fc60000000000 */
[----:B------:R-:W5:Y:S04]  /*0cd0*/  LDG.E R16, desc[UR8][R14.64+0x10] ;  /* 0x000010080e107981 */ /* 0x000f68000c1e1900 */
[----:B------:R-:W5:Y:S04]  /*0ce0*/  LDG.E R23, desc[UR8][R14.64+0x20] ;  /* 0x000020080e177981 */ /* 0x000f68000c1e1900 */
[----:B------:R-:W5:Y:S01]  /*0cf0*/  LDG.E R20, desc[UR8][R18.64+0x10] ;  /* 0x0000100812147981 */ /* 0x000f62000c1e1900 */
[----:B---3--:R-:W-:-:S03]  /*0d00*/  FADD R35, R31, R35 ;  /* 0x000000231f237221 */ /* 0x008fc60000000000 */
[----:B------:R-:W3:Y:S04]  /*0d10*/  LDG.E R21, desc[UR8][R18.64+0x30] ;  /* 0x0000300812157981 */ /* 0x000ee8000c1e1900 */
[----:B------:R0:W3:Y:S01]  /*0d20*/  LDG.E R31, desc[UR8][R14.64+0x30] ;  /* 0x000030080e1f7981 */ /* 0x0000e2000c1e1900 */
[----:B------:R-:W-:Y:S01]  /*0d30*/  FADD R24, R24, R24 ;  /* 0x0000001818187221 */ /* 0x000fe20000000000 */
[----:B------:R-:W-:Y:S01]  /*0d40*/  FADD R25, R25, R25 ;  /* 0x0000001919197221 */ /* 0x000fe20000000000 */
[----:B------:R-:W-:Y:S01]  /*0d50*/  FADD R34, R17, R34 ;  /* 0x0000002211227221 */ /* 0x000fe20000000000 */
[----:B------:R-:W-:Y:S02]  /*0d60*/  IADD3 R30, PT, PT, R30, 0x10, RZ ;  /* 0x000000101e1e7810 */ /* 0x000fe40007ffe0ff */
[----:B------:R-:W-:Y:S01]  /*0d70*/  FADD R25, R24, -R25 ;  /* 0x8000001918197221 */ /* 0x000fe20000000000 */
[----:B------:R-:W-:-:S02]  /*0d80*/  FADD R34, R37, R34 ;  /* 0x0000002225227221 */ /* 0x000fc40000000000 */
[----:B0-----:R-:W-:-:S05]  /*0d90*/  IMAD.IADD R14, R5, 0x1, R30 ;  /* 0x00000001050e7824 */ /* 0x001fca00078e021e */
[----:B------:R-:W-:Y:S01]  /*0da0*/  ISETP.GE.AND P1, PT, R14, R7, PT ;  /* 0x000000070e00720c */ /* 0x000fe20003f26270 */
[----:B--2---:R-:W-:-:S05]  /*0db0*/  FADD R35, -R22, R35 ;  /* 0x0000002316237221 */ /* 0x004fca0000000100 */
[----:B------:R-:W-:Y:S01]  /*0dc0*/  FSETP.GT.AND P0, PT, R35, R4, PT ;  /* 0x000000042300720b */ /* 0x000fe20003f04000 */
[----:B----4-:R-:W-:-:S03]  /*0dd0*/  FADD R25, -R32, R25 ;  /* 0x0000001920197221 */ /* 0x010fc60000000100 */
[----:B------:R-:W-:Y:S01]  /*0de0*/  FSEL R4, R35, R4, P0 ;  /* 0x0000000423047208 */ /* 0x000fe20000000000 */
[----:B-----5:R-:W-:-:S04]  /*0df0*/  FADD R33, R20, R33 ;  /* 0x0000002114217221 */ /* 0x020fc80000000000 */
[----:B------:R-:W-:Y:S01]  /*0e00*/  FADD R33, -R16, R33 ;  /* 0x0000002110217221 */ /* 0x000fe20000000100 */
[----:B------:R-:W-:Y:S01]  /*0e10*/  FADD R36, R36, R25 ;  /* 0x0000001924247221 */ /* 0x000fe20000000000 */
[----:B------:R-:W-:-:S03]  /*0e20*/  FADD R23, -R23, R34 ;  /* 0x0000002217177221 */ /* 0x000fc60000000100 */
[----:B------:R-:W-:Y:S01]  /*0e30*/  FSETP.GT.AND P0, PT, R33, R4, PT ;  /* 0x000000042100720b */ /* 0x000fe20003f04000 */
[----:B---3--:R-:W-:-:S03]  /*0e40*/  FADD R36, R21, R36 ;  /* 0x0000002415247221 */ /* 0x008fc60000000000 */
[----:B------:R-:W-:Y:S01]  /*0e50*/  FSEL R4, R33, R4, P0 ;  /* 0x0000000421047208 */ /* 0x000fe20000000000 */
[----:B------:R-:W-:-:S03]  /*0e60*/  FADD R31, -R31, R36 ;  /* 0x000000241f1f7221 */ /* 0x000fc60000000100 */
[----:B------:R-:W-:-:S04]  /*0e70*/  FSETP.GT.AND P0, PT, R23, R4, PT ;  /* 0x000000041700720b */ /* 0x000fc80003f04000 */
[----:B------:R-:W-:-:S04]  /*0e80*/  FSEL R4, R23, R4, P0 ;  /* 0x0000000417047208 */ /* 0x000fc80000000000 */
[----:B------:R-:W-:-:S04]  /*0e90*/  FSETP.GT.AND P0, PT, R31, R4, PT ;  /* 0x000000041f00720b */ /* 0x000fc80003f04000 */
[----:B------:R-:W-:Y:S01]  /*0ea0*/  FSEL R4, R31, R4, P0 ;  /* 0x000000041f047208 */ /* 0x000fe20000000000 */
[----:B------:R-:W-:Y:S08]  /*0eb0*/  @!P1 BRA `(.L_x_8) ;  /* 0xfffffff800bc9947 */ /* 0x000ff0000383ffff */
.L_x_7:
[----:B------:R-:W-:Y:S05]  /*0ec0*/  BSYNC.RECONVERGENT B1 ;  /* 0x0000000000017941 */ /* 0x000fea0003800200 */
.L_x_6:
[----:B------:R-:W-:-:S04]  /*0ed0*/  IADD3 R6, PT, PT, R6, 0x4, RZ ;  /* 0x0000000406067810 */ /* 0x000fc80007ffe0ff */
[----:B------:R-:W-:-:S04]  /*0ee0*/  IADD3 R26, PT, PT, R3, R6, RZ ;  /* 0x00000006031a7210 */ /* 0x000fc80007ffe0ff */
[----:B------:R-:W-:-:S13]  /*0ef0*/  ISETP.GE.AND P0, PT, R26, R11, PT ;  /* 0x0000000b1a00720c */ /* 0x000fda0003f06270 */
[----:B------:R-:W-:Y:S05]  /*0f00*/  @!P0 BRA `(.L_x_9) ;  /* 0xfffffff400688947 */ /* 0x000fea000383ffff */
[----:B------:R-:W-:Y:S05]  /*0f10*/  BSYNC.RECONVERGENT B0 ;  /* 0x0000000000007941 */ /* 0x000fea0003800200 */
.L_x_3:
[----:B------:R-:W0:Y:S01]  /*0f20*/  LDC.64 R2, c[0x0][0x3b0] ;  /* 0x0000ec00ff027b82 */ /* 0x000e220000000a00 */
[----:B------:R-:W-:Y:S01]  /*0f30*/  FSETP.GT.AND P0, PT, R4, 100, PT ;  /* 0x42c800000400780b */ /* 0x000fe20003f04000 */
[----:B0-----:R-:W-:-:S05]  /*0f40*/  IMAD.WIDE R2, R0, 0x4, R2 ;  /* 0x0000000400027825 */ /* 0x001fca00078e0202 */
[----:B------:R0:W-:Y:S07]  /*0f50*/  STG.E desc[UR8][R2.64], R4 ;  /* 0x0000000402007986 */ /* 0x0001ee000c101908 */
[----:B------:R-:W-:Y:S05]  /*0f60*/  @!P0 EXIT ;  /* 0x000000000000894d */ /* 0x000fea0003800000 */
[----:B0-----:R-:W0:Y:S01]  /*0f70*/  LDC R4, c[0x0][0x398] ;  /* 0x0000e600ff047b82 */ /* 0x001e220000000800 */
[----:B------:R-:W-:-:S07]  /*0f80*/  IMAD.MOV.U32 R5, RZ, RZ, 0x1 ;  /* 0x00000001ff057424 */ /* 0x000fce00078e00ff */
[----:B------:R-:W1:Y:S01]  /*0f90*/  LDC.64 R2, c[0x0][0x3a8] ;  /* 0x0000ea00ff027b82 */ /* 0x000e620000000a00 */
[----:B0-----:R-:W-:Y:S01]  /*0fa0*/  ISETP.GE.AND P0, PT, R4, 0x1, PT ;  /* 0x000000010400780c */ /* 0x001fe20003f06270 */
[----:B-1----:R-:W-:-:S05]  /*0fb0*/  IMAD.WIDE R2, R0, 0x4, R2 ;  /* 0x0000000400027825 */ /* 0x002fca00078e0202 */
[----:B------:R0:W-:Y:S07]  /*0fc0*/  STG.E desc[UR8][R2.64], R5 ;  /* 0x0000000502007986 */ /* 0x0001ee000c101908 */
[----:B------:R-:W-:Y:S05]  /*0fd0*/  @!P0 EXIT ;  /* 0x000000000000894d */ /* 0x000fea0003800000 */
[----:B------:R-:W1:Y:S01]  /*0fe0*/  LDCU.64 UR6, c[0x0][0x388] ;  /* 0x00007100ff0677ac */ /* 0x000e620008000a00 */
[----:B------:R-:W-:Y:S01]  /*0ff0*/  LOP3.LUT R7, R4, 0x7, RZ, 0xc0, !PT ;  /* 0x0000000704077812 */ /* 0x000fe200078ec0ff */
[----:B------:R-:W-:-:S03]  /*1000*/  UMOV UR4, URZ ;  /* 0x000000ff00047c82 */ /* 0x000fc60008000000 */
[----:B------:R-:W-:-:S04]  /*1010*/  IADD3 R0, PT, PT, R7, -0x1, RZ ;  /* 0xffffffff07007810 */ /* 0x000fc80007ffe0ff */
[----:B------:R-:W-:Y:S02]  /*1020*/  ISETP.GE.U32.AND P0, PT, R0, 0x3, PT ;  /* 0x000000030000780c */ /* 0x000fe40003f06070 */
[C---:B------:R-:W-:Y:S02]  /*1030*/  LOP3.LUT R0, R4.reuse, 0x7ffffff8, RZ, 0xc0, !PT ;  /* 0x7ffffff804007812 */ /* 0x040fe400078ec0ff */
[----:B------:R-:W-:Y:S02]  /*1040*/  LOP3.LUT R4, R4, 0x3, RZ, 0xc0, !PT ;  /* 0x0000000304047812 */ /* 0x000fe400078ec0ff */
[----:B0-----:R-:W-:Y:S01]  /*1050*/  IADD3 R5, PT, PT, -R0, RZ, RZ ;  /* 0x000000ff00057210 */ /* 0x001fe20007ffe1ff */
[----:B-1----:R-:W-:Y:S02]  /*1060*/  USHF.L.U64.HI UR7, UR6, 0x2, UR7 ;  /* 0x0000000206077899 */ /* 0x002fe40008010207 */
[----:B------:R-:W-:-:S12]  /*1070*/  USHF.L.U32 UR6, UR6, 0x2, URZ ;  /* 0x0000000206067899 */ /* 0x000fd800080006ff */
.L_x_15:
[----:B0-----:R-:W0:Y:S01]  /*1080*/  LDCU UR14, c[0x0][0x398] ;  /* 0x00007300ff0e77ac */ /* 0x001e220008000800 */
[----:B------:R-:W-:Y:S01]  /*1090*/  IMAD.MOV.U32 R6, RZ, RZ, RZ ;  /* 0x000000ffff067224 */ /* 0x000fe200078e00ff */
[----:B0-----:R-:W-:-:S09]  /*10a0*/  UISETP.GE.U32.AND UP0, UPT, UR14, 0x8, UPT ;  /* 0x000000080e00788c */ /* 0x001fd2000bf06070 */
[----:B-123--:R-:W-:Y:S05]  /*10b0*/  BRA.U !UP0, `(.L_x_10) ;  /* 0x0000000508187547 */ /* 0x00efea000b800000 */
[----:B------:R-:W-:Y:S01]  /*10c0*/  UIMAD.WIDE.U32 UR10, UR6, UR4, URZ ;  /* 0x00000004060a72a5 */ /* 0x000fe2000f8e00ff */
[----:B------:R-:W-:Y:S01]  /*10d0*/  IMAD.MOV.U32 R6, RZ, RZ, R5 ;  /* 0x000000ffff067224 */ /* 0x000fe200078e0005 */
[----:B------:R-:W-:Y:S01]  /*10e0*/  UIMAD UR5, UR7, UR4, URZ ;  /* 0x00000004070572a4 */ /* 0x000fe2000f8e02ff */
[----:B------:R-:W0:Y:S03]  /*10f0*/  LDCU.64 UR12, c[0x0][0x3b8] ;  /* 0x00007700ff0c77ac */ /* 0x000e260008000a00 */
[----:B------:R-:W-:Y:S01]  /*1100*/  MOV R3, UR11 ;  /* 0x0000000b00037c02 */ /* 0x000fe20008000f00 */
[----:B------:R-:W-:Y:S01]  /*1110*/  UIADD3 UR5, UPT, UPT, UR11, UR5, URZ ;  /* 0x000000050b057290 */ /* 0x000fe2000fffe0ff */
[----:B------:R-:W-:-:S05]  /*1120*/  MOV R2, UR10 ;  /* 0x0000000a00027c02 */ /* 0x000fca0008000f00 */
[----:B------:R-:W-:-:S07]  /*1130*/  MOV R3, UR5 ;  /* 0x0000000500037c02 */ /* 0x000fce0008000f00 */
.L_x_11:
[----:B--2---:R-:W2:Y:S02]  /*1140*/  LDG.E R9, desc[UR8][R12.64] ;  /* 0x000000080c097981 */ /* 0x004ea4000c1e1900 */
[----:B--2---:R-:W-:-:S03]  /*1150*/  IMAD.WIDE R8, R9, 0x4, R2 ;  /* 0x0000000409087825 */ /* 0x004fc600078e0202 */
[----:B0-----:R-:W-:-:S04]  /*1160*/  IADD3 R8, P1, PT, R8, UR12, RZ ;  /* 0x0000000c08087c10 */ /* 0x001fc8000ff3e0ff */
[----:B------:R-:W-:-:S05]  /*1170*/  IADD3.X R9, PT, PT, R9, UR13, RZ, P1, !PT ;  /* 0x0000000d09097c10 */ /* 0x000fca0008ffe4ff */
[----:B------:R-:W2:Y:S02]  /*1180*/  LDG.E R10, desc[UR8][R8.64] ;  /* 0x00000008080a7981 */ /* 0x000ea4000c1e1900 */
[----:B--2---:R-:W-:-:S05]  /*1190*/  FADD R17, R10, 1 ;  /* 0x3f8000000a117421 */ /* 0x004fca0000000000 */
[----:B------:R0:W-:Y:S04]  /*11a0*/  STG.E desc[UR8][R8.64], R17 ;  /* 0x0000001108007986 */ /* 0x0001e8000c101908 */
[----:B------:R-:W2:Y:S02]  /*11b0*/  LDG.E R11, desc[UR8][R12.64] ;  /* 0x000000080c0b7981 */ /* 0x000ea4000c1e1900 */
[----:B--2---:R-:W-:-:S03]  /*11c0*/  IMAD.WIDE R10, R11, 0x4, R2 ;  /* 0x000000040b0a7825 */ /* 0x004fc600078e0202 */
[----:B------:R-:W-:-:S04]  /*11d0*/  IADD3 R10, P1, PT, R10, UR12, RZ ;  /* 0x0000000c0a0a7c10 */ /* 0x000fc8000ff3e0ff */
        /* <DEDUP_REMOVED lines=8> */
[----:B0-----:R-:W2:Y:S02]  /*1260*/  LDG.E R8, desc[UR8][R14.64+0x8] ;  /* 0x000008080e087981 */ /* 0x001ea4000c1e1900 */
[----:B--2---:R-:W-:-:S05]  /*1270*/  FADD R17, R8, 1 ;  /* 0x3f80000008117421 */ /* 0x004fca0000000000 */
[----:B------:R0:W-:Y:S04]  /*1280*/  STG.E desc[UR8][R14.64+0x8], R17 ;  /* 0x000008110e007986 */ /* 0x0001e8000c101908 */
[----:B------:R-:W2:Y:S02]  /*1290*/  LDG.E R9, desc[UR8][R12.64] ;  /* 0x000000080c097981 */ /* 0x000ea4000c1e1900 */
[----:B--2---:R-:W-:-:S03]  /*12a0*/  IMAD.WIDE R8, R9, 0x4, R2 ;  /* 0x0000000409087825 */ /* 0x004fc600078e0202 */
[----:B------:R-:W-:-:S04]  /*12b0*/  IADD3 R8, P1, PT, R8, UR12, RZ ;  /* 0x0000000c08087c10 */ /* 0x000fc8000ff3e0ff */
[----:B------:R-:W-:-:S05]  /*12c0*/  IADD3.X R9, PT, PT, R9, UR13, RZ, P1, !PT ;  /* 0x0000000d09097c10 */ /* 0x000fca0008ffe4ff */
[----:B-1----:R-:W2:Y:S02]  /*12d0*/  LDG.E R10, desc[UR8][R8.64+0xc] ;  /* 0x00000c08080a7981 */ /* 0x002ea4000c1e1900 */
        /* <DEDUP_REMOVED lines=23> */
[----:B------:R-:W3:Y:S02]  /*1450*/  LDG.E R11, desc[UR8][R12.64] ;  /* 0x000000080c0b7981 */ /* 0x000ee4000c1e1900 */
[----:B---3--:R-:W-:-:S03]  /*1460*/  IMAD.WIDE R10, R11, 0x4, R2 ;  /* 0x000000040b0a7825 */ /* 0x008fc600078e0202 */
[----:B------:R-:W-:-:S04]  /*1470*/  IADD3 R10, P1, PT, R10, UR12, RZ ;  /* 0x0000000c0a0a7c10 */ /* 0x000fc8000ff3e0ff */
[----:B------:R-:W-:-:S05]  /*1480*/  IADD3.X R11, PT, PT, R11, UR13, RZ, P1, !PT ;  /* 0x0000000d0b0b7c10 */ /* 0x000fca0008ffe4ff */
[----:B-1----:R-:W3:Y:S01]  /*1490*/  LDG.E R14, desc[UR8][R10.64+0x1c] ;  /* 0x00001c080a0e7981 */ /* 0x002ee2000c1e1900 */
[----:B------:R-:W-:Y:S02]  /*14a0*/  IADD3 R6, PT, PT, R6, 0x8, RZ ;  /* 0x0000000806067810 */ /* 0x000fe40007ffe0ff */
[----:B------:R-:W-:Y:S02]  /*14b0*/  IADD3 R2, P2, PT, R2, 0x20, RZ ;  /* 0x0000002002027810 */ /* 0x000fe40007f5e0ff */
[----:B------:R-:W-:-:S03]  /*14c0*/  ISETP.NE.AND P1, PT, R6, RZ, PT ;  /* 0x000000ff0600720c */ /* 0x000fc60003f25270 */
[----:B------:R-:W-:Y:S02]  /*14d0*/  IMAD.X R3, RZ, RZ, R3, P2 ;  /* 0x000000ffff037224 */ /* 0x000fe400010e0603 */
[----:B---3--:R-:W-:-:S05]  /*14e0*/  FADD R15, R14, 1 ;  /* 0x3f8000000e0f7421 */ /* 0x008fca0000000000 */
[----:B------:R2:W-:Y:S03]  /*14f0*/  STG.E desc[UR8][R10.64+0x1c], R15 ;  /* 0x00001c0f0a007986 */ /* 0x0005e6000c101908 */
[----:B------:R-:W-:Y:S05]  /*1500*/  @P1 BRA `(.L_x_11) ;  /* 0xfffffffc000c1947 */ /* 0x000fea000383ffff */
[----:B------:R-:W-:-:S07]  /*1510*/  MOV R6, R0 ;  /* 0x0000000000067202 */ /* 0x000fce0000000f00 */
.L_x_10:
[----:B------:R-:W-:-:S13]  /*1520*/  ISETP.NE.AND P1, PT, R7, RZ, PT ;  /* 0x000000ff0700720c */ /* 0x000fda0003f25270 */
[----:B------:R-:W-:Y:S05]  /*1530*/  @!P1 BRA `(.L_x_12) ;  /* 0x00000004004c9947 */ /* 0x000fea0003800000 */
[----:B------:R-:W-:Y:S01]  /*1540*/  ISETP.NE.AND P1, PT, R4, RZ, PT ;  /* 0x000000ff0400720c */ /* 0x000fe20003f25270 */
[----:B------:R-:W-:-:S12]  /*1550*/  @!P0 BRA `(.L_x_13) ;  /* 0x00000000009c8947 */ /* 0x000fd80003800000 */
[----:B--2---:R-:W2:Y:S01]  /*1560*/  LDG.E R9, desc[UR8][R12.64] ;  /* 0x000000080c097981 */ /* 0x004ea2000c1e1900 */
[----:B------:R-:W0:Y:S01]  /*1570*/  LDC.64 R10, c[0x0][0x388] ;  /* 0x0000e200ff0a7b82 */ /* 0x000e220000000a00 */
[----:B------:R-:W1:Y:S01]  /*1580*/  LDCU.64 UR10, c[0x0][0x3b8] ;  /* 0x00007700ff0a77ac */ /* 0x000e620008000a00 */
[----:B------:R-:W-:Y:S01]  /*1590*/  MOV R2, R6 ;  /* 0x0000000600027202 */ /* 0x000fe20000000f00 */
[----:B------:R-:W-:-:S04]  /*15a0*/  IMAD.MOV.U32 R3, RZ, RZ, RZ ;  /* 0x000000ffff037224 */ /* 0x000fc800078e00ff */
[----:B0-----:R-:W-:-:S04]  /*15b0*/  IMAD.WIDE.U32 R2, R10, UR4, R2 ;  /* 0x000000040a027c25 */ /* 0x001fc8000f8e0002 */
[----:B------:R-:W-:Y:S01]  /*15c0*/  IMAD R16, R11, UR4, R3 ;  /* 0x000000040b107c24 */ /* 0x000fe2000f8e0203 */
[----:B--2---:R-:W-:-:S04]  /*15d0*/  IADD3 R3, P2, PT, R9, R2, RZ ;  /* 0x0000000209037210 */ /* 0x004fc80007f5e0ff */
[----:B------:R-:W-:Y:S02]  /*15e0*/  LEA.HI.X.SX32 R10, R9, R16, 0x1, P2 ;  /* 0x00000010090a7211 */ /* 0x000fe400010f0eff */
[----:B-1----:R-:W-:-:S04]  /*15f0*/  LEA R8, P2, R3, UR10, 0x2 ;  /* 0x0000000a03087c11 */ /* 0x002fc8000f8410ff */
[----:B------:R-:W-:-:S05]  /*1600*/  LEA.HI.X R9, R3, UR11, R10, 0x2, P2 ;  /* 0x0000000b03097c11 */ /* 0x000fca00090f140a */
[----:B------:R-:W2:Y:S02]  /*1610*/  LDG.E R3, desc[UR8][R8.64] ;  /* 0x0000000808037981 */ /* 0x000ea4000c1e1900 */
[----:B--2---:R-:W-:-:S05]  /*1620*/  FADD R3, R3, 1 ;  /* 0x3f80000003037421 */ /* 0x004fca0000000000 */
[----:B------:R0:W-:Y:S04]  /*1630*/  STG.E desc[UR8][R8.64], R3 ;  /* 0x0000000308007986 */ /* 0x0001e8000c101908 */
[----:B------:R-:W2:Y:S02]  /*1640*/  LDG.E R11, desc[UR8][R12.64] ;  /* 0x000000080c0b7981 */ /* 0x000ea4000c1e1900 */
[----:B--2---:R-:W-:-:S04]  /*1650*/  IADD3 R14, P2, PT, R11, R2, RZ ;  /* 0x000000020b0e7210 */ /* 0x004fc80007f5e0ff */
[----:B------:R-:W-:Y:S02]  /*1660*/  LEA.HI.X.SX32 R11, R11, R16, 0x1, P2 ;  /* 0x000000100b0b7211 */ /* 0x000fe400010f0eff */
[----:B------:R-:W-:-:S04]  /*1670*/  LEA R10, P2, R14, UR10, 0x2 ;  /* 0x0000000a0e0a7c11 */ /* 0x000fc8000f8410ff */
[----:B------:R-:W-:-:S05]  /*1680*/  LEA.HI.X R11, R14, UR11, R11, 0x2, P2 ;  /* 0x0000000b0e0b7c11 */ /* 0x000fca00090f140b */
[----:B------:R-:W2:Y:S02]  /*1690*/  LDG.E R14, desc[UR8][R10.64+0x4] ;  /* 0x000004080a0e7981 */ /* 0x000ea4000c1e1900 */
[----:B--2---:R-:W-:-:S05]  /*16a0*/  FADD R15, R14, 1 ;  /* 0x3f8000000e0f7421 */ /* 0x004fca0000000000 */
[----:B------:R1:W-:Y:S04]  /*16b0*/  STG.E desc[UR8][R10.64+0x4], R15 ;  /* 0x0000040f0a007986 */ /* 0x0003e8000c101908 */
[----:B------:R-:W2:Y:S02]  /*16c0*/  LDG.E R17, desc[UR8][R12.64] ;  /* 0x000000080c117981 */ /* 0x000ea4000c1e1900 */
[----:B--2---:R-:W-:-:S04]  /*16d0*/  IADD3 R14, P2, PT, R17, R2, RZ ;  /* 0x00000002110e7210 */ /* 0x004fc80007f5e0ff */
[----:B------:R-:W-:Y:S02]  /*16e0*/  LEA.HI.X.SX32 R17, R17, R16, 0x1, P2 ;  /* 0x0000001011117211 */ /* 0x000fe400010f0eff */
[----:B0-----:R-:W-:-:S04]  /*16f0*/  LEA R8, P2, R14, UR10, 0x2 ;  /* 0x0000000a0e087c11 */ /* 0x001fc8000f8410ff */
        /* <DEDUP_REMOVED lines=9> */
[----:B-1----:R-:W2:Y:S01]  /*1790*/  LDG.E R10, desc[UR8][R2.64+0xc] ;  /* 0x00000c08020a7981 */ /* 0x002ea2000c1e1900 */
[----:B------:R-:W-:Y:S01]  /*17a0*/  IADD3 R6, PT, PT, R6, 0x4, RZ ;  /* 0x0000000406067810 */ /* 0x000fe20007ffe0ff */
[----:B--2---:R-:W-:-:S05]  /*17b0*/  FADD R11, R10, 1 ;  /* 0x3f8000000a0b7421 */ /* 0x004fca0000000000 */
[----:B------:R0:W-:Y:S02]  /*17c0*/  STG.E desc[UR8][R2.64+0xc], R11 ;  /* 0x00000c0b02007986 */ /* 0x0001e4000c101908 */
.L_x_13:
[----:B------:R-:W-:Y:S05]  /*17d0*/  @!P1 BRA `(.L_x_12) ;  /* 0x0000000000a49947 */ /* 0x000fea0003800000 */
[----:B------:R-:W-:Y:S01]  /*17e0*/  ISETP.NE.AND P1, PT, R4, 0x1, PT ;  /* 0x000000010400780c */ /* 0x000fe20003f25270 */
[----:B------:R-:W-:-:S12]  /*17f0*/  ULOP3.LUT UP0, URZ, UR14, 0x1, URZ, 0xc0, !UPT ;  /* 0x000000010eff7892 */ /* 0x000fd8000f80c0ff */
[----:B------:R-:W-:Y:S05]  /*1800*/  @!P1 BRA `(.L_x_14) ;  /* 0x00000000005c9947 */ /* 0x000fea0003800000 */
[----:B0-2---:R-:W2:Y:S01]  /*1810*/  LDG.E R11, desc[UR8][R12.64] ;  /* 0x000000080c0b7981 */ /* 0x005ea2000c1e1900 */
        /* <DEDUP_REMOVED lines=18> */
[----:B------:R-:W2:Y:S01]  /*1940*/  LDG.E R10, desc[UR8][R8.64+0x4] ;  /* 0x00000408080a7981 */ /* 0x000ea2000c1e1900 */
[----:B------:R-:W-:Y:S01]  /*1950*/  IADD3 R6, PT, PT, R6, 0x2, RZ ;  /* 0x0000000206067810 */ /* 0x000fe20007ffe0ff */
[----:B--2---:R-:W-:-:S05]  /*1960*/  FADD R15, R10, 1 ;  /* 0x3f8000000a0f7421 */ /* 0x004fca0000000000 */
[----:B------:R1:W-:Y:S02]  /*1970*/  STG.E desc[UR8][R8.64+0x4], R15 ;  /* 0x0000040f08007986 */ /* 0x0003e4000c101908 */
.L_x_14:
[----:B------:R-:W-:Y:S05]  /*1980*/  BRA.U !UP0, `(.L_x_12) ;  /* 0x0000000108387547 */ /* 0x000fea000b800000 */
[----:B012---:R-:W2:Y:S01]  /*1990*/  LDG.E R9, desc[UR8][R12.64] ;  /* 0x000000080c097981 */ /* 0x007ea2000c1e1900 */
        /* <DEDUP_REMOVED lines=12> */
[----:B------:R3:W-:Y:S02]  /*1a60*/  STG.E desc[UR8][R2.64], R9 ;  /* 0x0000000902007986 */ /* 0x0007e4000c101908 */
.L_x_12:
[----:B------:R-:W-:-:S04]  /*1a70*/  UIADD3 UR4, UPT, UPT, UR4, 0x1, URZ ;  /* 0x0000000104047890 */ /* 0x000fc8000fffe0ff */
[----:B------:R-:W-:-:S09]  /*1a80*/  UISETP.NE.AND UP0, UPT, UR4, UR14, UPT ;  /* 0x0000000e0400728c */ /* 0x000fd2000bf05270 */
[----:B------:R-:W-:Y:S05]  /*1a90*/  BRA.U UP0, `(.L_x_15) ;  /* 0xfffffff500787547 */ /* 0x000fea000b83ffff */
[----:B------:R-:W-:Y:S05]  /*1aa0*/  EXIT ;  /* 0x000000000000794d */ /* 0x000fea0003800000 */
        .weak           $__internal_0_$__cuda_sm20_div_u64
        .type           $__internal_0_$__cuda_sm20_div_u64,@function
        .size           $__internal_0_$__cuda_sm20_div_u64,(.L_x_17 - $__internal_0_$__cuda_sm20_div_u64)
$__internal_0_$__cuda_sm20_div_u64:
[----:B------:R-:W0:Y:S01]  /*1ab0*/  LDCU.64 UR4, c[0x0][0x388] ;  /* 0x00007100ff0477ac */ /* 0x000e220008000a00 */
[----:B------:R-:W1:Y:S01]  /*1ac0*/  LDC.64 R2, c[0x0][0x388] ;  /* 0x0000e200ff027b82 */ /* 0x000e620000000a00 */
[----:B0-----:R-:W0:Y:S08]  /*1ad0*/  I2F.U64.RP R9, UR4 ;  /* 0x0000000400097d12 */ /* 0x001e300008309000 */
[----:B0-----:R-:W0:Y:S02]  /*1ae0*/  MUFU.RCP R9, R9 ;  /* 0x0000000900097308 */ /* 0x001e240000001000 */
[----:B0-----:R-:W-:-:S06]  /*1af0*/  IADD3 R6, PT, PT, R9, 0x1ffffffe, RZ ;  /* 0x1ffffffe09067810 */ /* 0x001fcc0007ffe0ff */
[----:B------:R-:W1:Y:S02]  /*1b00*/  F2I.U64.TRUNC R6, R6 ;  /* 0x0000000600067311 */ /* 0x000e64000020d800 */
[----:B-1----:R-:W-:-:S04]  /*1b10*/  IMAD.WIDE.U32 R10, R6, R2, RZ ;  /* 0x00000002060a7225 */ /* 0x002fc800078e00ff */
[----:B------:R-:W-:Y:S01]  /*1b20*/  IMAD R11, R6, R3, R11 ;  /* 0x00000003060b7224 */ /* 0x000fe200078e020b */
[----:B------:R-:W-:-:S03]  /*1b30*/  IADD3 R15, P0, PT, RZ, -R10, RZ ;  /* 0x8000000aff0f7210 */ /* 0x000fc60007f1e0ff */
[----:B------:R-:W-:Y:S02]  /*1b40*/  IMAD R11, R7, R2, R11 ;  /* 0x00000002070b7224 */ /* 0x000fe400078e020b */
[----:B------:R-:W-:-:S03]  /*1b50*/  IMAD.HI.U32 R10, R6, R15, RZ ;  /* 0x0000000f060a7227 */ /* 0x000fc600078e00ff */
[----:B------:R-:W-:Y:S01]  /*1b60*/  IADD3.X R17, PT, PT, RZ, ~R11, RZ, P0, !PT ;  /* 0x8000000bff117210 */ /* 0x000fe200007fe4ff */
[----:B------:R-:W-:-:S04]  /*1b70*/  IMAD.MOV.U32 R11, RZ, RZ, R6 ;  /* 0x000000ffff0b7224 */ /* 0x000fc800078e0006 */
[----:B------:R-:W-:-:S04]  /*1b80*/  IMAD.WIDE.U32 R10, P0, R6, R17, R10 ;  /* 0x00000011060a7225 */ /* 0x000fc8000780000a */
[C---:B------:R-:W-:Y:S02]  /*1b90*/  IMAD R19, R7.reuse, R17, RZ ;  /* 0x0000001107137224 */ /* 0x040fe400078e02ff */
[----:B------:R-:W-:-:S04]  /*1ba0*/  IMAD.HI.U32 R10, P1, R7, R15, R10 ;  /* 0x0000000f070a7227 */ /* 0x000fc8000782000a */
[----:B------:R-:W-:Y:S01]  /*1bb0*/  IMAD.HI.U32 R9, R7, R17, RZ ;  /* 0x0000001107097227 */ /* 0x000fe200078e00ff */
[----:B------:R-:W-:-:S04]  /*1bc0*/  IADD3 R11, P2, PT, R19, R10, RZ ;  /* 0x0000000a130b7210 */ /* 0x000fc80007f5e0ff */
[----:B------:R-:W-:Y:S01]  /*1bd0*/  IADD3.X R9, PT, PT, R9, R7, RZ, P0, !PT ;  /* 0x0000000709097210 */ /* 0x000fe200007fe4ff */
[----:B------:R-:W-:-:S03]  /*1be0*/  IMAD.WIDE.U32 R6, R11, R2, RZ ;  /* 0x000000020b067225 */ /* 0x000fc600078e00ff */
[----:B------:R-:W-:Y:S01]  /*1bf0*/  IADD3.X R9, PT, PT, RZ, RZ, R9, P2, P1 ;  /* 0x000000ffff097210 */ /* 0x000fe200017e2409 */
[----:B------:R-:W-:Y:S01]  /*1c00*/  IMAD R7, R11, R3, R7 ;  /* 0x000000030b077224 */ /* 0x000fe200078e0207 */
[----:B------:R-:W-:-:S03]  /*1c10*/  IADD3 R15, P0, PT, RZ, -R6, RZ ;  /* 0x80000006ff0f7210 */ /* 0x000fc60007f1e0ff */
[----:B------:R-:W-:Y:S02]  /*1c20*/  IMAD R7, R9, R2, R7 ;  /* 0x0000000209077224 */ /* 0x000fe400078e0207 */
[----:B------:R-:W-:-:S03]  /*1c30*/  IMAD.HI.U32 R10, R11, R15, RZ ;  /* 0x0000000f0b0a7227 */ /* 0x000fc600078e00ff */
[----:B------:R-:W-:Y:S01]  /*1c40*/  IADD3.X R6, PT, PT, RZ, ~R7, RZ, P0, !PT ;  /* 0x80000007ff067210 */ /* 0x000fe200007fe4ff */
[----:B------:R-:W-:-:S04]  /*1c50*/  HFMA2 R7, -RZ, RZ, 0, 0 ;  /* 0x00000000ff077431 */ /* 0x000fc800000001ff */
[----:B------:R-:W-:-:S04]  /*1c60*/  IMAD.WIDE.U32 R10, P0, R11, R6, R10 ;  /* 0x000000060b0a7225 */ /* 0x000fc8000780000a */
[C---:B------:R-:W-:Y:S02]  /*1c70*/  IMAD R14, R9.reuse, R6, RZ ;  /* 0x00000006090e7224 */ /* 0x040fe400078e02ff */
[----:B------:R-:W-:-:S04]  /*1c80*/  IMAD.HI.U32 R11, P1, R9, R15, R10 ;  /* 0x0000000f090b7227 */ /* 0x000fc8000782000a */
[----:B------:R-:W-:Y:S01]  /*1c90*/  IMAD.HI.U32 R6, R9, R6, RZ ;  /* 0x0000000609067227 */ /* 0x000fe200078e00ff */
[----:B------:R-:W-:-:S03]  /*1ca0*/  IADD3 R11, P2, PT, R14, R11, RZ ;  /* 0x0000000b0e0b7210 */ /* 0x000fc60007f5e0ff */
[----:B------:R-:W-:Y:S02]  /*1cb0*/  IMAD.X R9, R6, 0x1, R9, P0 ;  /* 0x0000000106097824 */ /* 0x000fe400000e0609 */
[----:B------:R-:W-:-:S03]  /*1cc0*/  IMAD.HI.U32 R6, R11, R8, RZ ;  /* 0x000000080b067227 */ /* 0x000fc600078e00ff */
[----:B------:R-:W-:Y:S01]  /*1cd0*/  IADD3.X R9, PT, PT, RZ, RZ, R9, P2, P1 ;  /* 0x000000ffff097210 */ /* 0x000fe200017e2409 */
[----:B------:R-:W-:-:S04]  /*1ce0*/  IMAD.WIDE.U32 R6, R11, R5, R6 ;  /* 0x000000050b067225 */ /* 0x000fc800078e0006 */
[C---:B------:R-:W-:Y:S02]  /*1cf0*/  IMAD R11, R9.reuse, R5, RZ ;  /* 0x00000005090b7224 */ /* 0x040fe400078e02ff */
[----:B------:R-:W-:-:S04]  /*1d00*/  IMAD.HI.U32 R6, P0, R9, R8, R6 ;  /* 0x0000000809067227 */ /* 0x000fc80007800006 */
[----:B------:R-:W-:Y:S01]  /*1d10*/  IMAD.HI.U32 R9, R9, R5, RZ ;  /* 0x0000000509097227 */ /* 0x000fe200078e00ff */
[----:B------:R-:W-:-:S04]  /*1d20*/  IADD3 R11, P1, PT, R11, R6, RZ ;  /* 0x000000060b0b7210 */ /* 0x000fc80007f3e0ff */
[----:B------:R-:W-:Y:S01]  /*1d30*/  IADD3.X R9, PT, PT, R9, RZ, RZ, P0, !PT ;  /* 0x000000ff09097210 */ /* 0x000fe200007fe4ff */
[----:B------:R-:W-:-:S04]  /*1d40*/  IMAD.WIDE.U32 R6, R11, R2, RZ ;  /* 0x000000020b067225 */ /* 0x000fc800078e00ff */
[----:B------:R-:W-:Y:S01]  /*1d50*/  IMAD.X R9, RZ, RZ, R9, P1 ;  /* 0x000000ffff097224 */ /* 0x000fe200008e0609 */
[----:B------:R-:W-:Y:S01]  /*1d60*/  IADD3 R15, P1, PT, -R6, R8, RZ ;  /* 0x00000008060f7210 */ /* 0x000fe20007f3e1ff */
[----:B------:R-:W-:-:S03]  /*1d70*/  IMAD R7, R11, R3, R7 ;  /* 0x000000030b077224 */ /* 0x000fc600078e0207 */
[-C--:B------:R-:W-:Y:S01]  /*1d80*/  ISETP.GE.U32.AND P0, PT, R15, R2.reuse, PT ;  /* 0x000000020f00720c */ /* 0x080fe20003f06070 */
[----:B------:R-:W-:-:S05]  /*1d90*/  IMAD R6, R9, R2, R7 ;  /* 0x0000000209067224 */ /* 0x000fca00078e0207 */
[----:B------:R-:W-:Y:S01]  /*1da0*/  IADD3.X R14, PT, PT, ~R6, R5, RZ, P1, !PT ;  /* 0x00000005060e7210 */ /* 0x000fe20000ffe5ff */
[----:B------:R-:W-:Y:S01]  /*1db0*/  VIADD R6, R11, 0x1 ;  /* 0x000000010b067836 */ /* 0x000fe20000000000 */
[----:B------:R-:W-:Y:S02]  /*1dc0*/  IADD3 R5, P1, PT, R15, -R2, RZ ;  /* 0x800000020f057210 */ /* 0x000fe40007f3e0ff */
[CC--:B------:R-:W-:Y:S02]  /*1dd0*/  ISETP.GE.U32.AND.EX P0, PT, R14.reuse, R3.reuse, PT, P0 ;  /* 0x000000030e00720c */ /* 0x0c0fe40003f06100 */
[----:B------:R-:W-:Y:S02]  /*1de0*/  IADD3.X R10, PT, PT, R14, ~R3, RZ, P1, !PT ;  /* 0x800000030e0a7210 */ /* 0x000fe40000ffe4ff */
[----:B------:R-:W-:Y:S02]  /*1df0*/  SEL R5, R5, R15, P0 ;  /* 0x0000000f05057207 */ /* 0x000fe40000000000 */
[----:B------:R-:W-:-:S02]  /*1e00*/  SEL R10, R10, R14, P0 ;  /* 0x0000000e0a0a7207 */ /* 0x000fc40000000000 */
[----:B------:R-:W-:Y:S02]  /*1e10*/  SEL R11, R6, R11, P0 ;  /* 0x0000000b060b7207 */ /* 0x000fe40000000000 */
[----:B------:R-:W-:Y:S02]  /*1e20*/  ISETP.GE.U32.AND P0, PT, R5, R2, PT ;  /* 0x000000020500720c */ /* 0x000fe40003f06070 */
[----:B------:R-:W-:Y:S02]  /*1e30*/  ISETP.NE.U32.AND P1, PT, R2, RZ, PT ;  /* 0x000000ff0200720c */ /* 0x000fe40003f25070 */
[----:B------:R-:W-:Y:S02]  /*1e40*/  IADD3 R6, PT, PT, R11, 0x1, RZ ;  /* 0x000000010b067810 */ /* 0x000fe40007ffe0ff */
[----:B------:R-:W-:Y:S02]  /*1e50*/  ISETP.GE.U32.AND.EX P0, PT, R10, R3, PT, P0 ;  /* 0x000000030a00720c */ /* 0x000fe40003f06100 */
[----:B------:R-:W-:-:S02]  /*1e60*/  MOV R5, 0x0 ;  /* 0x0000000000057802 */ /* 0x000fc40000000f00 */
[----:B------:R-:W-:Y:S02]  /*1e70*/  ISETP.NE.AND.EX P1, PT, R3, RZ, PT, P1 ;  /* 0x000000ff0300720c */ /* 0x000fe40003f25310 */
[----:B------:R-:W-:-:S04]  /*1e80*/  SEL R6, R6, R11, P0 ;  /* 0x0000000b06067207 */ /* 0x000fc80000000000 */
[----:B------:R-:W-:Y:S01]  /*1e90*/  SEL R6, R6, 0xffffffff, P1 ;  /* 0xffffffff06067807 */ /* 0x000fe20000800000 */
[----:B------:R-:W-:Y:S06]  /*1ea0*/  RET.REL.NODEC R4 `(_Z9ID2kernelPfmPiiiiS0_S_S_) ;  /* 0xffffffe004547950 */ /* 0x000fec0003c3ffff */
.L_x_16:
[----:B------:R-:W-:-:S00]  /*1eb0*/  BRA `(.L_x_16) ;  /* 0xfffffffc00fc7947 */ /* 0x000fc0000383ffff */
[----:B------:R-:W-:-:S00]  /*1ec0*/  NOP ;  /* 0x0000000000007918 */ /* 0x000fc00000000000 */
        /* <DEDUP_REMOVED lines=11> */
.L_x_17:


//--------------------- .nv.shared.reserved.0     --------------------------
	.section	.nv.shared.reserved.0,"aw",@nobits
	.weak		__nv_reservedSMEM_offset_0_alias
	.size		__nv_reservedSMEM_offset_0_alias, 0, 64
	.other		__nv_reservedSMEM_offset_0_alias,@"STO_CUDA_RESERVED_SHARED STV_DEFAULT"
__nv_reservedSMEM_offset_0_alias:
	.zero		0
	.zero		64


//--------------------- .nv.constant0._Z9ID2kernelPfmPiiiiS0_S_S_ --------------------------
	.section	.nv.constant0._Z9ID2kernelPfmPiiiiS0_S_S_,"a",@progbits
	.sectionflags	@""
	.align	4
.nv.constant0._Z9ID2kernelPfmPiiiiS0_S_S_:
	.zero		960


//--------------------- SYMBOLS --------------------------

	.type		.nv.reservedSmem.offset0,@object
	.size		.nv.reservedSmem.offset0,0x4
